def gluon_mma(
    a_ptr,
    b_ptr,
    c_ptr,
    M: gl.constexpr,
    N: gl.constexpr,
    K: gl.constexpr,
    BLK_A: gl.constexpr,
    BLK_B: gl.constexpr,
    SHARED_A: gl.constexpr,
    SHARED_B: gl.constexpr,
    ACC_LAYOUT: gl.constexpr,
    TMEM_LAYOUT: gl.constexpr,
    USE_TCGEN05: gl.constexpr,
    IS_ASYNC: gl.constexpr,
):
    offs_m = gl.arange(0, M, layout=gl.SliceLayout(1, BLK_A))
    offs_ka = gl.arange(0, K, layout=gl.SliceLayout(0, BLK_A))
    offs_kb = gl.arange(0, K, layout=gl.SliceLayout(1, BLK_B))
    offs_n = gl.arange(0, N, layout=gl.SliceLayout(0, BLK_B))
    a = gl.load(a_ptr + offs_m[:, None] * K + offs_ka[None, :])
    b = gl.load(b_ptr + offs_kb[:, None] * N + offs_n[None, :])
    a_smem = gl.allocate_shared_memory(a.dtype, [M, K], SHARED_A, a)
    b_smem = gl.allocate_shared_memory(b.dtype, [K, N], SHARED_B, b)

    if USE_TCGEN05:
        fence_async_shared()
        bar = gl.allocate_shared_memory(gl.int64, [1], mbarrier.MBarrierLayout())
        mbarrier.init(bar, count=1)
        acc_tmem = allocate_tensor_memory(gl.float32, [M, N], TMEM_LAYOUT)
        tcgen05_mma(a_smem, b_smem, acc_tmem, use_acc=False)
        tcgen05_commit(bar)
        mbarrier.wait(bar, phase=0)
        mbarrier.invalidate(bar)
        acc = acc_tmem.load(ACC_LAYOUT)
    else:
        acc = gl.zeros([M, N], dtype=gl.float32, layout=ACC_LAYOUT)
        acc = hopper.warpgroup_mma(a_smem, b_smem, acc, is_async=IS_ASYNC)
        if IS_ASYNC:
            acc = hopper.warpgroup_mma_wait(num_outstanding=0, deps=[acc])

    out_layout: gl.constexpr = gl.BlockedLayout(
        [1, 1], [1, 32], [gl.num_warps(), 1], [1, 0]
    )
    acc = gl.convert_layout(acc, out_layout)
    offs_cm = gl.arange(0, M, layout=gl.SliceLayout(1, out_layout))
    offs_cn = gl.arange(0, N, layout=gl.SliceLayout(0, out_layout))
    gl.store(c_ptr + offs_cm[:, None] * N + offs_cn[None, :], acc)

# config = {"BLOCK_K": 128, "BLOCK_M": 128, "BLOCK_N": 64, "arch": "sm_90", "dtype": "fp16", "is_async": 1, "num_warps": 4}
# arch = sm_90


// ===== COMPILED SASS (sm_90a) =====

	.target	sm_90a

	.elftype	@"ET_EXEC"


//--------------------- .note.nv.tkinfo           --------------------------
	.section	.note.nv.tkinfo,"",@"SHT_NOTE"
	.sectionflags	@"SHF_NOTE_NV_TKINFO"
	.tkinfo
        /*0018*/ 	.word	0x00000002
        /*0030*/ 	.string	""
        /*0030*/ 	.string	"ptxas"
        /*0030*/ 	.string	"Cuda compilation tools, release 13.0, V13.0.88"
        /*0030*/ 	.string	"Build cuda_13.0.r13.0/compiler.36424714_0"
        /*0030*/ 	.string	"-v  -suppress-debug-info  -lineinfo  -arch sm_90a "



//--------------------- .note.nv.cuinfo           --------------------------
	.section	.note.nv.cuinfo,"",@"SHT_NOTE"
	.sectionflags	@"SHF_NOTE_NV_CUINFO"
        /*0018*/ 	.short	0x0002
        /*001a*/ 	.short	0x005a
        /*001c*/ 	.short	0x0082
	.zero		2


//--------------------- .nv.info                  --------------------------
	.section	.nv.info,"",@"SHT_CUDA_INFO"
	.align	4


	//----- nvinfo : EIATTR_REGCOUNT
	.align		4
        /*0000*/ 	.byte	0x04, 0x2f
        /*0002*/ 	.short	(.L_1 - .L_0)
	.align		4
.L_0:
        /*0004*/ 	.word	index@(gluon_mma)
        /*0008*/ 	.word	0x000000a8


	//----- nvinfo : EIATTR_FRAME_SIZE
	.align		4
.L_1:
        /*000c*/ 	.byte	0x04, 0x11
        /*000e*/ 	.short	(.L_3 - .L_2)
	.align		4
.L_2:
        /*0010*/ 	.word	index@(gluon_mma)
        /*0014*/ 	.word	0x00000000


	//----- nvinfo : EIATTR_MIN_STACK_SIZE
	.align		4
.L_3:
        /*0018*/ 	.byte	0x04, 0x12
        /*001a*/ 	.short	(.L_5 - .L_4)
	.align		4
.L_4:
        /*001c*/ 	.word	index@(gluon_mma)
        /*0020*/ 	.word	0x00000000
.L_5:


//--------------------- .nv.compat                --------------------------
	.section	.nv.compat,"",@"SHT_CUDA_COMPAT_INFO"
	.align	4
        /*0000*/ 	.byte	0x02, 0x09, 0x01, 0x00, 0x02, 0x02, 0x04, 0x00, 0x02, 0x05, 0x05, 0x00, 0x03, 0x07, 0x01, 0x01
        /*0010*/ 	.byte	0x02, 0x03, 0x00, 0x00, 0x02, 0x06, 0x01, 0x00, 0x04, 0x0b, 0x08, 0x00, 0x00, 0x00, 0x00, 0x00
        /*0020*/ 	.byte	0x00, 0x00, 0x00, 0x00


//--------------------- .nv.info.gluon_mma        --------------------------
	.section	.nv.info.gluon_mma,"",@"SHT_CUDA_INFO"
	.sectionflags	@""
	.align	4


	//----- nvinfo : EIATTR_CUDA_API_VERSION
	.align		4
        /*0000*/ 	.byte	0x04, 0x37
        /*0002*/ 	.short	(.L_7 - .L_6)
.L_6:
        /*0004*/ 	.word	0x00000082


	//----- nvinfo : EIATTR_KPARAM_INFO
	.align		4
.L_7:
        /*0008*/ 	.byte	0x04, 0x17
        /*000a*/ 	.short	(.L_9 - .L_8)
.L_8:
        /*000c*/ 	.word	0x00000000
        /*0010*/ 	.short	0x0004
        /*0012*/ 	.short	0x0020
        /*0014*/ 	.byte	0x00, 0xf4, 0x21, 0x00


	//----- nvinfo : EIATTR_KPARAM_INFO
	.align		4
.L_9:
        /*0018*/ 	.byte	0x04, 0x17
        /*001a*/ 	.short	(.L_11 - .L_10)
.L_10:
        /*001c*/ 	.word	0x00000000
        /*0020*/ 	.short	0x0003
        /*0022*/ 	.short	0x0018
        /*0024*/ 	.byte	0x00, 0xf4, 0x21, 0x00


	//----- nvinfo : EIATTR_KPARAM_INFO
	.align		4
.L_11:
        /*0028*/ 	.byte	0x04, 0x17
        /*002a*/ 	.short	(.L_13 - .L_12)
.L_12:
        /*002c*/ 	.word	0x00000000
        /*0030*/ 	.short	0x0002
        /*0032*/ 	.short	0x0010
        /*0034*/ 	.byte	0x00, 0xf4, 0x21, 0x00


	//----- nvinfo : EIATTR_KPARAM_INFO
	.align		4
.L_13:
        /*0038*/ 	.byte	0x04, 0x17
        /*003a*/ 	.short	(.L_15 - .L_14)
.L_14:
        /*003c*/ 	.word	0x00000000
        /*0040*/ 	.short	0x0001
        /*0042*/ 	.short	0x0008
        /*0044*/ 	.byte	0x00, 0xf4, 0x21, 0x00


	//----- nvinfo : EIATTR_KPARAM_INFO
	.align		4
.L_15:
        /*0048*/ 	.byte	0x04, 0x17
        /*004a*/ 	.short	(.L_17 - .L_16)
.L_16:
        /*004c*/ 	.word	0x00000000
        /*0050*/ 	.short	0x0000
        /*0052*/ 	.short	0x0000
        /*0054*/ 	.byte	0x00, 0xf4, 0x21, 0x00


	//----- nvinfo : EIATTR_SPARSE_MMA_MASK
	.align		4
.L_17:
        /*0058*/ 	.byte	0x03, 0x50
        /*005a*/ 	.short	0x0000


	//----- nvinfo : EIATTR_MAXREG_COUNT
	.align		4
        /*005c*/ 	.byte	0x03, 0x1b
        /*005e*/ 	.short	0x00ff


	//----- nvinfo : EIATTR_NUM_BARRIERS
	.align		4
        /*0060*/ 	.byte	0x02, 0x4c
        /*0062*/ 	.byte	0x01
	.zero		1


	//----- nvinfo : EIATTR_MERCURY_ISA_VERSION
	.align		4
        /*0064*/ 	.byte	0x03, 0x5f
        /*0066*/ 	.short	0x0101


	//----- nvinfo : EIATTR_EXIT_INSTR_OFFSETS
	.align		4
        /*0068*/ 	.byte	0x04, 0x1c
        /*006a*/ 	.short	(.L_19 - .L_18)


	//   ....[0]....
.L_18:
        /*006c*/ 	.word	0x00004060


	//----- nvinfo : EIATTR_REQNTID
	.align		4
.L_19:
        /*0070*/ 	.byte	0x04, 0x10
        /*0072*/ 	.short	(.L_21 - .L_20)
.L_20:
        /*0074*/ 	.word	0x00000080
        /*0078*/ 	.word	0x00000001
        /*007c*/ 	.word	0x00000001


	//----- nvinfo : EIATTR_CBANK_PARAM_SIZE
	.align		4
.L_21:
        /*0080*/ 	.byte	0x03, 0x19
        /*0082*/ 	.short	0x0028


	//----- nvinfo : EIATTR_PARAM_CBANK
	.align		4
        /*0084*/ 	.byte	0x04, 0x0a
        /*0086*/ 	.short	(.L_23 - .L_22)
	.align		4
.L_22:
        /*0088*/ 	.word	index@(.nv.constant0.gluon_mma)
        /*008c*/ 	.short	0x0210
        /*008e*/ 	.short	0x0028


	//----- nvinfo : EIATTR_SW_WAR
	.align		4
.L_23:
        /*0090*/ 	.byte	0x04, 0x36
        /*0092*/ 	.short	(.L_25 - .L_24)
.L_24:
        /*0094*/ 	.word	0x00000008
.L_25:


//--------------------- .nv.callgraph             --------------------------
	.section	.nv.callgraph,"",@"SHT_CUDA_CALLGRAPH"
	.align	4
	.sectionentsize	8
	.align		4
        /*0000*/ 	.word	0x00000000
	.align		4
        /*0004*/ 	.word	0xffffffff
	.align		4
        /*0008*/ 	.word	0x00000000
	.align		4
        /*000c*/ 	.word	0xfffffffe
	.align		4
        /*0010*/ 	.word	0x00000000
	.align		4
        /*0014*/ 	.word	0xfffffffd
	.align		4
        /*0018*/ 	.word	0x00000000
	.align		4
        /*001c*/ 	.word	0xfffffffc


//--------------------- .text.gluon_mma           --------------------------
	.section	.text.gluon_mma,"ax",@progbits
	.align	128
        .global         gluon_mma
        .type           gluon_mma,@function
        .size           gluon_mma,(.L_x_1 - gluon_mma)
        .other          gluon_mma,@"STO_CUDA_ENTRY STV_DEFAULT"
gluon_mma:
.text.gluon_mma:
[----:B------:R-:W-:Y:S01]  /*0000*/  LDC R1, c[0x0][0x28] ;  /* 0x00000a00ff017b82 */ /* 0x000fe20000000800 */
[----:B------:R-:W0:Y:S07]  /*0010*/  S2R R18, SR_TID.X ;  /* 0x0000000000127919 */ /* 0x000e2e0000002100 */
[----:B------:R-:W1:Y:S01]  /*0020*/  LDC.64 R48, c[0x0][0x210] ;  /* 0x00008400ff307b82 */ /* 0x000e620000000a00 */
[----:B------:R-:W-:Y:S01]  /*0030*/  ULDC.64 UR10, c[0x0][0x208] ;  /* 0x00008200000a7ab9 */ /* 0x000fe20000000a00 */
[----:B0-----:R-:W-:-:S02]  /*0040*/  SHF.R.U32.HI R106, RZ, 0x5, R18 ;  /* 0x00000005ff6a7819 */ /* 0x001fc40000011612 */
[----:B------:R-:W-:Y:S02]  /*0050*/  LOP3.LUT R17, R18, 0x60, RZ, 0xc0, !PT ;  /* 0x0000006012117812 */ /* 0x000fe400078ec0ff */
[----:B------:R-:W-:Y:S02]  /*0060*/  SGXT.U32 R106, R106, 0x2 ;  /* 0x000000026a6a781a */ /* 0x000fe40000000000 */
[CC--:B-1----:R-:W-:Y:S01]  /*0070*/  LEA R2, P0, R17.reuse, R48.reuse, 0x3 ;  /* 0x0000003011027211 */ /* 0x0c2fe200078018ff */
[----:B------:R-:W-:Y:S01]  /*0080*/  IMAD.SHL.U32 R57, R17, 0x4, RZ ;  /* 0x0000000411397824 */ /* 0x000fe200078e00ff */
[C---:B------:R-:W-:Y:S02]  /*0090*/  LOP3.LUT R68, R106.reuse, 0x4, RZ, 0xfc, !PT ;  /* 0x000000046a447812 */ /* 0x040fe400078efcff */
[----:B------:R-:W-:Y:S02]  /*00a0*/  LOP3.LUT R67, R106, 0x8, RZ, 0xfc, !PT ;  /* 0x000000086a437812 */ /* 0x000fe400078efcff */
[----:B------:R-:W-:Y:S01]  /*00b0*/  LEA.HI.X R3, R57, R49, RZ, 0x1, P0 ;  /* 0x0000003139037211 */ /* 0x000fe200000f0cff */
[----:B------:R-:W-:Y:S01]  /*00c0*/  IMAD.SHL.U32 R0, R68, 0x80, RZ ;  /* 0x0000008044007824 */ /* 0x000fe200078e00ff */
[----:B------:R-:W-:Y:S01]  /*00d0*/  LOP3.LUT R18, R18, 0x1f, RZ, 0xc0, !PT ;  /* 0x0000001f12127812 */ /* 0x000fe200078ec0ff */
[----:B------:R-:W-:Y:S01]  /*00e0*/  IMAD.SHL.U32 R8, R67, 0x80, RZ ;  /* 0x0000008043087824 */ /* 0x000fe200078e00ff */
[----:B------:R-:W-:-:S02]  /*00f0*/  LEA R4, P0, R68, R48, 0x8 ;  /* 0x0000003044047211 */ /* 0x000fc400078040ff */
[----:B------:R-:W-:Y:S01]  /*0100*/  LEA R6, P1, R67, R48, 0x8 ;  /* 0x0000003043067211 */ /* 0x000fe200078240ff */
[----:B------:R-:W-:Y:S01]  /*0110*/  IMAD.WIDE.U32 R2, R18, 0x2, R2 ;  /* 0x0000000212027825 */ /* 0x000fe200078e0002 */
[----:B------:R-:W-:Y:S02]  /*0120*/  LOP3.LUT R66, R106, 0xc, RZ, 0xfc, !PT ;  /* 0x0000000c6a427812 */ /* 0x000fe400078efcff */
[-C--:B------:R-:W-:Y:S02]  /*0130*/  LEA.HI.X R5, R0, R49.reuse, RZ, 0x1, P0 ;  /* 0x0000003100057211 */ /* 0x080fe400000f0cff */
[----:B------:R-:W-:Y:S01]  /*0140*/  LEA.HI.X R7, R8, R49, RZ, 0x1, P1 ;  /* 0x0000003108077211 */ /* 0x000fe200008f0cff */
[----:B------:R-:W2:Y:S01]  /*0150*/  LDG.E.U16 R56, desc[UR10][R2.64] ;  /* 0x0000000a02387981 */ /* 0x000ea2000c1e1500 */
[----:B------:R-:W-:Y:S01]  /*0160*/  IMAD.SHL.U32 R0, R66, 0x80, RZ ;  /* 0x0000008042007824 */ /* 0x000fe200078e00ff */
[----:B------:R-:W-:Y:S01]  /*0170*/  LOP3.LUT R65, R106, 0x10, RZ, 0xfc, !PT ;  /* 0x000000106a417812 */ /* 0x000fe200078efcff */
[----:B------:R-:W-:Y:S01]  /*0180*/  IMAD.WIDE.U32 R4, R18, 0x2, R4 ;  /* 0x0000000212047825 */ /* 0x000fe200078e0004 */
[----:B------:R-:W3:Y:S01]  /*0190*/  LDG.E.U16 R61, desc[UR10][R2.64+0x40] ;  /* 0x0000400a023d7981 */ /* 0x000ee2000c1e1500 */
[----:B------:R-:W-:-:S02]  /*01a0*/  LOP3.LUT R64, R106, 0x14, RZ, 0xfc, !PT ;  /* 0x000000146a407812 */ /* 0x000fc400078efcff */
[----:B------:R-:W-:Y:S01]  /*01b0*/  IMAD.WIDE.U32 R6, R18, 0x2, R6 ;  /* 0x0000000212067825 */ /* 0x000fe200078e0006 */
[----:B------:R-:W4:Y:S04]  /*01c0*/  LDG.E.U16 R60, desc[UR10][R2.64+0x80] ;  /* 0x0000800a023c7981 */ /* 0x000f28000c1e1500 */
[----:B------:R0:W5:Y:S01]  /*01d0*/  LDG.E.U16 R96, desc[UR10][R2.64+0xc0] ;  /* 0x0000c00a02607981 */ /* 0x000162000c1e1500 */
[----:B------:R-:W-:Y:S01]  /*01e0*/  LOP3.LUT R62, R106, 0x18, RZ, 0xfc, !PT ;  /* 0x000000186a3e7812 */ /* 0x000fe200078efcff */
[----:B------:R-:W-:Y:S02]  /*01f0*/  IMAD.SHL.U32 R8, R65, 0x80, RZ ;  /* 0x0000008041087824 */ /* 0x000fe400078e00ff */
[----:B------:R-:W5:Y:S04]  /*0200*/  LDG.E.U16 R98, desc[UR10][R4.64] ;  /* 0x0000000a04627981 */ /* 0x000f68000c1e1500 */
[----:B------:R-:W5:Y:S01]  /*0210*/  LDG.E.U16 R97, desc[UR10][R4.64+0x40] ;  /* 0x0000400a04617981 */ /* 0x000f62000c1e1500 */
[----:B0-----:R-:W-:-:S03]  /*0220*/  LEA R2, P0, R66, R48, 0x8 ;  /* 0x0000003042027211 */ /* 0x001fc600078040ff */
[----:B------:R-:W5:Y:S01]  /*0230*/  LDG.E.U16 R95, desc[UR10][R4.64+0x80] ;  /* 0x0000800a045f7981 */ /* 0x000f62000c1e1500 */
[----:B------:R-:W-:Y:S01]  /*0240*/  LEA.HI.X R3, R0, R49, RZ, 0x1, P0 ;  /* 0x0000003100037211 */ /* 0x000fe200000f0cff */
[----:B------:R-:W-:Y:S02]  /*0250*/  IMAD.SHL.U32 R0, R64, 0x80, RZ ;  /* 0x0000008040007824 */ /* 0x000fe400078e00ff */
[----:B------:R0:W5:Y:S04]  /*0260*/  LDG.E.U16 R161, desc[UR10][R4.64+0xc0] ;  /* 0x0000c00a04a17981 */ /* 0x000168000c1e1500 */
[----:B------:R-:W5:Y:S04]  /*0270*/  LDG.E.U16 R160, desc[UR10][R6.64] ;  /* 0x0000000a06a07981 */ /* 0x000f68000c1e1500 */
[----:B------:R-:W5:Y:S01]  /*0280*/  LDG.E.U16 R159, desc[UR10][R6.64+0x40] ;  /* 0x0000400a069f7981 */ /* 0x000f62000c1e1500 */
[----:B0-----:R-:W-:-:S03]  /*0290*/  LEA R4, P1, R65, R48, 0x8 ;  /* 0x0000003041047211 */ /* 0x001fc600078240ff */
[----:B------:R-:W5:Y:S04]  /*02a0*/  LDG.E.U16 R158, desc[UR10][R6.64+0x80] ;  /* 0x0000800a069e7981 */ /* 0x000f68000c1e1500 */
[----:B------:R0:W5:Y:S01]  /*02b0*/  LDG.E.U16 R157, desc[UR10][R6.64+0xc0] ;  /* 0x0000c00a069d7981 */ /* 0x000162000c1e1500 */
[----:B------:R-:W-:Y:S01]  /*02c0*/  IMAD.SHL.U32 R12, R62, 0x80, RZ ;  /* 0x000000803e0c7824 */ /* 0x000fe200078e00ff */
[-C--:B------:R-:W-:Y:S01]  /*02d0*/  LEA.HI.X R5, R8, R49.reuse, RZ, 0x1, P1 ;  /* 0x0000003108057211 */ /* 0x080fe200008f0cff */
[----:B------:R-:W-:Y:S01]  /*02e0*/  IMAD.WIDE.U32 R2, R18, 0x2, R2 ;  /* 0x0000000212027825 */ /* 0x000fe200078e0002 */
[-C--:B------:R-:W-:Y:S02]  /*02f0*/  LEA R10, P1, R62, R48.reuse, 0x8 ;  /* 0x000000303e0a7211 */ /* 0x080fe400078240ff */
[----:B------:R-:W-:Y:S01]  /*0300*/  LOP3.LUT R63, R106, 0x1c, RZ, 0xfc, !PT ;  /* 0x0000001c6a3f7812 */ /* 0x000fe200078efcff */
[----:B------:R-:W-:Y:S01]  /*0310*/  IMAD.WIDE.U32 R4, R18, 0x2, R4 ;  /* 0x0000000212047825 */ /* 0x000fe200078e0004 */
[----:B0-----:R-:W-:Y:S01]  /*0320*/  LEA R6, P0, R64, R48, 0x8 ;  /* 0x0000003040067211 */ /* 0x001fe200078040ff */
[----:B------:R-:W5:Y:S03]  /*0330*/  LDG.E.U16 R156, desc[UR10][R2.64] ;  /* 0x0000000a029c7981 */ /* 0x000f66000c1e1500 */
[-C--:B------:R-:W-:Y:S01]  /*0340*/  LEA.HI.X R7, R0, R49.reuse, RZ, 0x1, P0 ;  /* 0x0000003100077211 */ /* 0x080fe200000f0cff */
[----:B------:R-:W5:Y:S01]  /*0350*/  LDG.E.U16 R155, desc[UR10][R2.64+0x40] ;  /* 0x0000400a029b7981 */ /* 0x000f62000c1e1500 */
[----:B------:R-:W-:-:S02]  /*0360*/  LEA.HI.X R11, R12, R49, RZ, 0x1, P1 ;  /* 0x000000310c0b7211 */ /* 0x000fc400008f0cff */
[----:B------:R-:W-:Y:S01]  /*0370*/  LOP3.LUT R9, R106, 0x20, RZ, 0xfc, !PT ;  /* 0x000000206a097812 */ /* 0x000fe200078efcff */
[----:B------:R-:W-:Y:S01]  /*0380*/  IMAD.WIDE.U32 R6, R18, 0x2, R6 ;  /* 0x0000000212067825 */ /* 0x000fe200078e0006 */
[----:B------:R-:W5:Y:S01]  /*0390*/  LDG.E.U16 R154, desc[UR10][R2.64+0x80] ;  /* 0x0000800a029a7981 */ /* 0x000f62000c1e1500 */
[----:B------:R-:W-:Y:S02]  /*03a0*/  LOP3.LUT R14, R106, 0x24, RZ, 0xfc, !PT ;  /* 0x000000246a0e7812 */ /* 0x000fe400078efcff */
[----:B------:R-:W-:Y:S01]  /*03b0*/  IMAD.SHL.U32 R0, R63, 0x80, RZ ;  /* 0x000000803f007824 */ /* 0x000fe200078e00ff */
[----:B------:R0:W5:Y:S01]  /*03c0*/  LDG.E.U16 R153, desc[UR10][R2.64+0xc0] ;  /* 0x0000c00a02997981 */ /* 0x000162000c1e1500 */
[----:B------:R-:W-:-:S03]  /*03d0*/  IMAD.WIDE.U32 R10, R18, 0x2, R10 ;  /* 0x00000002120a7825 */ /* 0x000fc600078e000a */
[----:B------:R-:W5:Y:S04]  /*03e0*/  LDG.E.U16 R148, desc[UR10][R6.64] ;  /* 0x0000000a06947981 */ /* 0x000f68000c1e1500 */
[----:B------:R-:W5:Y:S01]  /*03f0*/  LDG.E.U16 R147, desc[UR10][R6.64+0x40] ;  /* 0x0000400a06937981 */ /* 0x000f62000c1e1500 */
[----:B0-----:R-:W-:-:S03]  /*0400*/  LEA R2, P0, R63, R48, 0x8 ;  /* 0x000000303f027211 */ /* 0x001fc600078040ff */
[----:B------:R-:W5:Y:S04]  /*0410*/  LDG.E.U16 R146, desc[UR10][R6.64+0x80] ;  /* 0x0000800a06927981 */ /* 0x000f68000c1e1500 */
[----:B------:R0:W5:Y:S01]  /*0420*/  LDG.E.U16 R145, desc[UR10][R6.64+0xc0] ;  /* 0x0000c00a06917981 */ /* 0x000162000c1e1500 */
[----:B------:R-:W-:-:S03]  /*0430*/  LEA.HI.X R3, R0, R49, RZ, 0x1, P0 ;  /* 0x0000003100037211 */ /* 0x000fc600000f0cff */
[----:B------:R-:W5:Y:S04]  /*0440*/  LDG.E.U16 R152, desc[UR10][R4.64] ;  /* 0x0000000a04987981 */ /* 0x000f68000c1e1500 */
[----:B------:R-:W5:Y:S01]  /*0450*/  LDG.E.U16 R151, desc[UR10][R4.64+0x40] ;  /* 0x0000400a04977981 */ /* 0x000f62000c1e1500 */
[----:B0-----:R-:W-:-:S03]  /*0460*/  IMAD.SHL.U32 R6, R9, 0x80, RZ ;  /* 0x0000008009067824 */ /* 0x001fc600078e00ff */
[----:B------:R-:W5:Y:S04]  /*0470*/  LDG.E.U16 R150, desc[UR10][R4.64+0x80] ;  /* 0x0000800a04967981 */ /* 0x000f68000c1e1500 */
[----:B------:R0:W5:Y:S01]  /*0480*/  LDG.E.U16 R149, desc[UR10][R4.64+0xc0] ;  /* 0x0000c00a04957981 */ /* 0x000162000c1e1500 */
[----:B------:R-:W-:Y:S01]  /*0490*/  IMAD.SHL.U32 R0, R14, 0x80, RZ ;  /* 0x000000800e007824 */ /* 0x000fe200078e00ff */
[----:B------:R-:W-:Y:S02]  /*04a0*/  LOP3.LUT R13, R106, 0x28, RZ, 0xfc, !PT ;  /* 0x000000286a0d7812 */ /* 0x000fe400078efcff */
[----:B------:R-:W5:Y:S04]  /*04b0*/  LDG.E.U16 R144, desc[UR10][R10.64] ;  /* 0x0000000a0a907981 */ /* 0x000f68000c1e1500 */
[----:B------:R-:W5:Y:S01]  /*04c0*/  LDG.E.U16 R143, desc[UR10][R10.64+0x40] ;  /* 0x0000400a0a8f7981 */ /* 0x000f62000c1e1500 */
[----:B0-----:R-:W-:-:S03]  /*04d0*/  LEA R4, P1, R9, R48, 0x8 ;  /* 0x0000003009047211 */ /* 0x001fc600078240ff */
[----:B------:R-:W5:Y:S01]  /*04e0*/  LDG.E.U16 R142, desc[UR10][R10.64+0x80] ;  /* 0x0000800a0a8e7981 */ /* 0x000f62000c1e1500 */
[----:B------:R-:W-:-:S03]  /*04f0*/  LEA.HI.X R5, R6, R49, RZ, 0x1, P1 ;  /* 0x0000003106057211 */ /* 0x000fc600008f0cff */
[----:B------:R0:W5:Y:S01]  /*0500*/  LDG.E.U16 R141, desc[UR10][R10.64+0xc0] ;  /* 0x0000c00a0a8d7981 */ /* 0x000162000c1e1500 */
[C---:B------:R-:W-:Y:S01]  /*0510*/  IMAD.SHL.U32 R8, R13.reuse, 0x80, RZ ;  /* 0x000000800d087824 */ /* 0x040fe200078e00ff */
[----:B------:R-:W-:Y:S01]  /*0520*/  LOP3.LUT R16, R106, 0x2c, RZ, 0xfc, !PT ;  /* 0x0000002c6a107812 */ /* 0x000fe200078efcff */
[----:B------:R-:W-:Y:S01]  /*0530*/  IMAD.WIDE.U32 R2, R18, 0x2, R2 ;  /* 0x0000000212027825 */ /* 0x000fe200078e0002 */
[----:B------:R-:W-:Y:S02]  /*0540*/  LOP3.LUT R12, R106, 0x30, RZ, 0xfc, !PT ;  /* 0x000000306a0c7812 */ /* 0x000fe400078efcff */
[-C--:B------:R-:W-:Y:S01]  /*0550*/  LEA R20, P1, R13, R48.reuse, 0x8 ;  /* 0x000000300d147211 */ /* 0x080fe200078240ff */
[----:B------:R-:W-:Y:S01]  /*0560*/  IMAD.WIDE.U32 R4, R18, 0x2, R4 ;  /* 0x0000000212047825 */ /* 0x000fe200078e0004 */
[----:B------:R-:W5:Y:S01]  /*0570*/  LDG.E.U16 R140, desc[UR10][R2.64] ;  /* 0x0000000a028c7981 */ /* 0x000f62000c1e1500 */
[----:B0-----:R-:W-:Y:S02]  /*0580*/  LEA R10, P0, R14, R48, 0x8 ;  /* 0x000000300e0a7211 */ /* 0x001fe400078040ff */
[----:B------:R-:W-:Y:S01]  /*0590*/  IMAD.SHL.U32 R6, R12, 0x80, RZ ;  /* 0x000000800c067824 */ /* 0x000fe200078e00ff */
[----:B------:R-:W5:Y:S01]  /*05a0*/  LDG.E.U16 R139, desc[UR10][R2.64+0x40] ;  /* 0x0000400a028b7981 */ /* 0x000f62000c1e1500 */
[----:B------:R-:W-:Y:S01]  /*05b0*/  LEA.HI.X R11, R0, R49, RZ, 0x1, P0 ;  /* 0x00000031000b7211 */ /* 0x000fe200000f0cff */
[----:B------:R-:W-:-:S02]  /*05c0*/  IMAD.SHL.U32 R0, R16, 0x80, RZ ;  /* 0x0000008010007824 */ /* 0x000fc400078e00ff */
[----:B------:R-:W5:Y:S01]  /*05d0*/  LDG.E.U16 R138, desc[UR10][R2.64+0x80] ;  /* 0x0000800a028a7981 */ /* 0x000f62000c1e1500 */
[----:B------:R-:W-:Y:S01]  /*05e0*/  LEA.HI.X R21, R8, R49, RZ, 0x1, P1 ;  /* 0x0000003108157211 */ /* 0x000fe200008f0cff */
[----:B------:R-:W-:Y:S02]  /*05f0*/  IMAD.WIDE.U32 R10, R18, 0x2, R10 ;  /* 0x00000002120a7825 */ /* 0x000fe400078e000a */
[----:B------:R0:W5:Y:S01]  /*0600*/  LDG.E.U16 R137, desc[UR10][R2.64+0xc0] ;  /* 0x0000c00a02897981 */ /* 0x000162000c1e1500 */
[----:B------:R-:W-:-:S03]  /*0610*/  LOP3.LUT R7, R106, 0x38, RZ, 0xfc, !PT ;  /* 0x000000386a077812 */ /* 0x000fc600078efcff */
[----:B------:R-:W5:Y:S04]  /*0620*/  LDG.E.U16 R136, desc[UR10][R4.64] ;  /* 0x0000000a04887981 */ /* 0x000f68000c1e1500 */
[----:B------:R-:W5:Y:S01]  /*0630*/  LDG.E.U16 R135, desc[UR10][R4.64+0x40] ;  /* 0x0000400a04877981 */ /* 0x000f62000c1e1500 */
[----:B0-----:R-:W-:-:S03]  /*0640*/  LEA R2, P0, R16, R48, 0x8 ;  /* 0x0000003010027211 */ /* 0x001fc600078040ff */
[----:B------:R-:W5:Y:S04]  /*0650*/  LDG.E.U16 R134, desc[UR10][R4.64+0x80] ;  /* 0x0000800a04867981 */ /* 0x000f68000c1e1500 */
[----:B------:R0:W5:Y:S01]  /*0660*/  LDG.E.U16 R133, desc[UR10][R4.64+0xc0] ;  /* 0x0000c00a04857981 */ /* 0x000162000c1e1500 */
[----:B------:R-:W-:Y:S01]  /*0670*/  IMAD.WIDE.U32 R20, R18, 0x2, R20 ;  /* 0x0000000212147825 */ /* 0x000fe200078e0014 */
[----:B------:R-:W-:Y:S02]  /*0680*/  LOP3.LUT R8, R106, 0x34, RZ, 0xfc, !PT ;  /* 0x000000346a087812 */ /* 0x000fe400078efcff */
[----:B------:R-:W5:Y:S01]  /*0690*/  LDG.E.U16 R132, desc[UR10][R10.64] ;  /* 0x0000000a0a847981 */ /* 0x000f62000c1e1500 */
[----:B------:R-:W-:-:S03]  /*06a0*/  LEA.HI.X R3, R0, R49, RZ, 0x1, P0 ;  /* 0x0000003100037211 */ /* 0x000fc600000f0cff */
[----:B------:R-:W5:Y:S01]  /*06b0*/  LDG.E.U16 R131, desc[UR10][R10.64+0x40] ;  /* 0x0000400a0a837981 */ /* 0x000f62000c1e1500 */
[----:B0-----:R-:W-:-:S03]  /*06c0*/  LEA R4, P1, R12, R48, 0x8 ;  /* 0x000000300c047211 */ /* 0x001fc600078240ff */
[----:B------:R-:W5:Y:S01]  /*06d0*/  LDG.E.U16 R130, desc[UR10][R10.64+0x80] ;  /* 0x0000800a0a827981 */ /* 0x000f62000c1e1500 */
[----:B------:R-:W-:-:S03]  /*06e0*/  LEA.HI.X R5, R6, R49, RZ, 0x1, P1 ;  /* 0x0000003106057211 */ /* 0x000fc600008f0cff */
[----:B------:R0:W5:Y:S01]  /*06f0*/  LDG.E.U16 R129, desc[UR10][R10.64+0xc0] ;  /* 0x0000c00a0a817981 */ /* 0x000162000c1e1500 */
[----:B------:R-:W-:Y:S01]  /*0700*/  LEA R22, P1, R7, R48, 0x8 ;  /* 0x0000003007167211 */ /* 0x000fe200078240ff */
[----:B------:R-:W-:Y:S02]  /*0710*/  IMAD.SHL.U32 R0, R8, 0x80, RZ ;  /* 0x0000008008007824 */ /* 0x000fe400078e00ff */
[----:B------:R-:W5:Y:S01]  /*0720*/  LDG.E.U16 R128, desc[UR10][R20.64] ;  /* 0x0000000a14807981 */ /* 0x000f62000c1e1500 */
[----:B------:R-:W-:-:S03]  /*0730*/  IMAD.WIDE.U32 R2, R18, 0x2, R2 ;  /* 0x0000000212027825 */ /* 0x000fc600078e0002 */
[----:B------:R-:W5:Y:S01]  /*0740*/  LDG.E.U16 R127, desc[UR10][R20.64+0x40] ;  /* 0x0000400a147f7981 */ /* 0x000f62000c1e1500 */
[----:B0-----:R-:W-:-:S03]  /*0750*/  IMAD.SHL.U32 R10, R7, 0x80, RZ ;  /* 0x00000080070a7824 */ /* 0x001fc600078e00ff */
[----:B------:R-:W5:Y:S01]  /*0760*/  LDG.E.U16 R126, desc[UR10][R20.64+0x80] ;  /* 0x0000800a147e7981 */ /* 0x000f62000c1e1500 */
[----:B------:R-:W-:Y:S01]  /*0770*/  IMAD.WIDE.U32 R4, R18, 0x2, R4 ;  /* 0x0000000212047825 */ /* 0x000fe200078e0004 */
[----:B------:R-:W-:Y:S02]  /*0780*/  LEA.HI.X R23, R10, R49, RZ, 0x1, P1 ;  /* 0x000000310a177211 */ /* 0x000fe400008f0cff */
[----:B------:R0:W5:Y:S01]  /*0790*/  LDG.E.U16 R125, desc[UR10][R20.64+0xc0] ;  /* 0x0000c00a147d7981 */ /* 0x000162000c1e1500 */
[----:B------:R-:W-:-:S03]  /*07a0*/  LOP3.LUT R10, R106, 0x3c, RZ, 0xfc, !PT ;  /* 0x0000003c6a0a7812 */ /* 0x000fc600078efcff */
[----:B------:R-:W5:Y:S04]  /*07b0*/  LDG.E.U16 R124, desc[UR10][R2.64] ;  /* 0x0000000a027c7981 */ /* 0x000f68000c1e1500 */
[----:B------:R-:W5:Y:S01]  /*07c0*/  LDG.E.U16 R123, desc[UR10][R2.64+0x40] ;  /* 0x0000400a027b7981 */ /* 0x000f62000c1e1500 */
[----:B0-----:R-:W-:-:S03]  /*07d0*/  LEA R20, P0, R8, R48, 0x8 ;  /* 0x0000003008147211 */ /* 0x001fc600078040ff */
[----:B------:R-:W5:Y:S01]  /*07e0*/  LDG.E.U16 R122, desc[UR10][R2.64+0x80] ;  /* 0x0000800a027a7981 */ /* 0x000f62000c1e1500 */
[----:B------:R-:W-:-:S03]  /*07f0*/  LEA.HI.X R21, R0, R49, RZ, 0x1, P0 ;  /* 0x0000003100157211 */ /* 0x000fc600000f0cff */
[----:B------:R0:W5:Y:S01]  /*0800*/  LDG.E.U16 R121, desc[UR10][R2.64+0xc0] ;  /* 0x0000c00a02797981 */ /* 0x000162000c1e1500 */
[----:B------:R-:W-:-:S03]  /*0810*/  LOP3.LUT R0, R106, 0x40, RZ, 0xfc, !PT ;  /* 0x000000406a007812 */ /* 0x000fc600078efcff */
[----:B------:R-:W5:Y:S04]  /*0820*/  LDG.E.U16 R120, desc[UR10][R4.64] ;  /* 0x0000000a04787981 */ /* 0x000f68000c1e1500 */
[----:B------:R-:W5:Y:S01]  /*0830*/  LDG.E.U16 R119, desc[UR10][R4.64+0x40] ;  /* 0x0000400a04777981 */ /* 0x000f62000c1e1500 */
[----:B0-----:R-:W-:Y:S01]  /*0840*/  IMAD.SHL.U32 R2, R10, 0x80, RZ ;  /* 0x000000800a027824 */ /* 0x001fe200078e00ff */
[----:B------:R-:W-:Y:S02]  /*0850*/  LOP3.LUT R3, R106, 0x44, RZ, 0xfc, !PT ;  /* 0x000000446a037812 */ /* 0x000fe400078efcff */
[----:B------:R-:W5:Y:S04]  /*0860*/  LDG.E.U16 R118, desc[UR10][R4.64+0x80] ;  /* 0x0000800a04767981 */ /* 0x000f68000c1e1500 */
[----:B------:R0:W5:Y:S01]  /*0870*/  LDG.E.U16 R117, desc[UR10][R4.64+0xc0] ;  /* 0x0000c00a04757981 */ /* 0x000162000c1e1500 */
[----:B------:R-:W-:Y:S01]  /*0880*/  IMAD.WIDE.U32 R20, R18, 0x2, R20 ;  /* 0x0000000212147825 */ /* 0x000fe200078e0014 */
[----:B------:R-:W-:-:S02]  /*0890*/  LOP3.LUT R19, R106, 0x48, RZ, 0xfc, !PT ;  /* 0x000000486a137812 */ /* 0x000fc400078efcff */
[CC--:B------:R-:W-:Y:S01]  /*08a0*/  LEA R72, P1, R0.reuse, R48.reuse, 0x8 ;  /* 0x0000003000487211 */ /* 0x0c0fe200078240ff */
[----:B------:R-:W-:Y:S01]  /*08b0*/  IMAD.SHL.U32 R6, R0, 0x80, RZ ;  /* 0x0000008000067824 */ /* 0x000fe200078e00ff */
[----:B------:R-:W5:Y:S01]  /*08c0*/  LDG.E.U16 R116, desc[UR10][R20.64] ;  /* 0x0000000a14747981 */ /* 0x000f62000c1e1500 */
[----:B0-----:R-:W-:-:S03]  /*08d0*/  LEA R4, P0, R10, R48, 0x8 ;  /* 0x000000300a047211 */ /* 0x001fc600078040ff */
[----:B------:R-:W5:Y:S01]  /*08e0*/  LDG.E.U16 R115, desc[UR10][R20.64+0x40] ;  /* 0x0000400a14737981 */ /* 0x000f62000c1e1500 */
[-C--:B------:R-:W-:Y:S01]  /*08f0*/  LEA.HI.X R5, R2, R49.reuse, RZ, 0x1, P0 ;  /* 0x0000003102057211 */ /* 0x080fe200000f0cff */
[C---:B------:R-:W-:Y:S01]  /*0900*/  IMAD.SHL.U32 R2, R3.reuse, 0x80, RZ ;  /* 0x0000008003027824 */ /* 0x040fe200078e00ff */
[-C--:B------:R-:W-:Y:S01]  /*0910*/  LEA R76, P0, R3, R48.reuse, 0x8 ;  /* 0x00000030034c7211 */ /* 0x080fe200078040ff */
[----:B------:R-:W5:Y:S01]  /*0920*/  LDG.E.U16 R114, desc[UR10][R20.64+0x80] ;  /* 0x0000800a14727981 */ /* 0x000f62000c1e1500 */
[-C--:B------:R-:W-:Y:S02]  /*0930*/  LEA.HI.X R73, R6, R49.reuse, RZ, 0x1, P1 ;  /* 0x0000003106497211 */ /* 0x080fe400008f0cff */
[----:B------:R-:W-:Y:S01]  /*0940*/  LOP3.LUT R11, R106, 0x4c, RZ, 0xfc, !PT ;  /* 0x0000004c6a0b7812 */ /* 0x000fe200078efcff */
[----:B------:R0:W5:Y:S01]  /*0950*/  LDG.E.U16 R113, desc[UR10][R20.64+0xc0] ;  /* 0x0000c00a14717981 */ /* 0x000162000c1e1500 */
[----:B------:R-:W-:Y:S02]  /*0960*/  LEA R80, P1, R19, R48, 0x8 ;  /* 0x0000003013507211 */ /* 0x000fe400078240ff */
[----:B------:R-:W-:Y:S01]  /*0970*/  LEA.HI.X R77, R2, R49, RZ, 0x1, P0 ;  /* 0x00000031024d7211 */ /* 0x000fe200000f0cff */
[----:B------:R-:W-:-:S04]  /*0980*/  IMAD.WIDE.U32 R4, R18, 0x2, R4 ;  /* 0x0000000212047825 */ /* 0x000fc800078e0004 */
[----:B0-----:R-:W-:Y:S01]  /*0990*/  IMAD.SHL.U32 R20, R19, 0x80, RZ ;  /* 0x0000008013147824 */ /* 0x001fe200078e00ff */
[C---:B------:R-:W-:Y:S01]  /*09a0*/  LEA R84, P0, R11.reuse, R48, 0x8 ;  /* 0x000000300b547211 */ /* 0x040fe200078040ff */
[----:B------:R-:W-:Y:S01]  /*09b0*/  IMAD.SHL.U32 R2, R11, 0x80, RZ ;  /* 0x000000800b027824 */ /* 0x000fe200078e00ff */
[----:B------:R-:W5:Y:S01]  /*09c0*/  LDG.E.U16 R107, desc[UR10][R4.64+0x40] ;  /* 0x0000400a046b7981 */ /* 0x000f62000c1e1500 */
[----:B------:R-:W-:Y:S01]  /*09d0*/  IMAD.WIDE.U32 R72, R18, 0x2, R72 ;  /* 0x0000000212487825 */ /* 0x000fe200078e0048 */
[----:B------:R-:W-:-:S03]  /*09e0*/  LEA.HI.X R81, R20, R49, RZ, 0x1, P1 ;  /* 0x0000003114517211 */ /* 0x000fc600008f0cff */
[----:B------:R-:W-:Y:S01]  /*09f0*/  IMAD.WIDE.U32 R76, R18, 0x2, R76 ;  /* 0x00000002124c7825 */ /* 0x000fe200078e004c */
[----:B------:R-:W-:Y:S01]  /*0a00*/  LEA.HI.X R85, R2, R49, RZ, 0x1, P0 ;  /* 0x0000003102557211 */ /* 0x000fe200000f0cff */
[----:B------:R-:W5:Y:S02]  /*0a10*/  LDG.E.U16 R101, desc[UR10][R72.64] ;  /* 0x0000000a48657981 */ /* 0x000f64000c1e1500 */
[C---:B------:R-:W-:Y:S02]  /*0a20*/  IMAD.WIDE.U32 R80, R18.reuse, 0x2, R80 ;  /* 0x0000000212507825 */ /* 0x040fe400078e0050 */
[----:B------:R-:W5:Y:S04]  /*0a30*/  LDG.E.U16 R100, desc[UR10][R72.64+0x40] ;  /* 0x0000400a48647981 */ /* 0x000f68000c1e1500 */
[----:B------:R-:W5:Y:S04]  /*0a40*/  LDG.E.U16 R99, desc[UR10][R72.64+0x80] ;  /* 0x0000800a48637981 */ /* 0x000f68000c1e1500 */
[----:B------:R-:W5:Y:S01]  /*0a50*/  LDG.E.U16 R74, desc[UR10][R76.64+0x40] ;  /* 0x0000400a4c4a7981 */ /* 0x000f62000c1e1500 */
[----:B------:R-:W-:-:S03]  /*0a60*/  IMAD.WIDE.U32 R22, R18, 0x2, R22 ;  /* 0x0000000212167825 */ /* 0x000fc600078e0016 */
[----:B------:R-:W5:Y:S01]  /*0a70*/  LDG.E.U16 R75, desc[UR10][R76.64+0x80] ;  /* 0x0000800a4c4b7981 */ /* 0x000f62000c1e1500 */
[----:B------:R-:W-:-:S03]  /*0a80*/  IMAD.WIDE.U32 R84, R18, 0x2, R84 ;  /* 0x0000000212547825 */ /* 0x000fc600078e0054 */
[----:B------:R-:W5:Y:S04]  /*0a90*/  LDG.E.U16 R72, desc[UR10][R72.64+0xc0] ;  /* 0x0000c00a48487981 */ /* 0x000f68000c1e1500 */
        /* <DEDUP_REMOVED lines=10> */
[----:B------:R0:W5:Y:S04]  /*0b40*/  LDG.E.U16 R112, desc[UR10][R22.64] ;  /* 0x0000000a16707981 */ /* 0x000168000c1e1500 */
[----:B------:R-:W5:Y:S04]  /*0b50*/  LDG.E.U16 R80, desc[UR10][R80.64+0xc0] ;  /* 0x0000c00a50507981 */ /* 0x000f68000c1e1500 */
[----:B------:R-:W5:Y:S04]  /*0b60*/  LDG.E.U16 R83, desc[UR10][R84.64+0x80] ;  /* 0x0000800a54537981 */ /* 0x000f68000c1e1500 */
[----:B------:R-:W5:Y:S04]  /*0b70*/  LDG.E.U16 R103, desc[UR10][R4.64+0x80] ;  /* 0x0000800a04677981 */ /* 0x000f68000c1e1500 */
[----:B------:R-:W5:Y:S01]  /*0b80*/  LDG.E.U16 R81, desc[UR10][R84.64] ;  /* 0x0000000a54517981 */ /* 0x000f62000c1e1500 */
[----:B0-----:R-:W-:-:S02]  /*0b90*/  LOP3.LUT R22, R106, 0x50, RZ, 0xfc, !PT ;  /* 0x000000506a167812 */ /* 0x001fc400078efcff */
[----:B------:R-:W-:Y:S01]  /*0ba0*/  LOP3.LUT R20, R106, 0x58, RZ, 0xfc, !PT ;  /* 0x000000586a147812 */ /* 0x000fe200078efcff */
[----:B------:R0:W5:Y:S01]  /*0bb0*/  LDG.E.U16 R102, desc[UR10][R4.64+0xc0] ;  /* 0x0000c00a04667981 */ /* 0x000162000c1e1500 */
[----:B------:R-:W-:-:S03]  /*0bc0*/  LEA R26, P1, R22, R48, 0x8 ;  /* 0x00000030161a7211 */ /* 0x000fc600078240ff */
[----:B------:R-:W-:Y:S01]  /*0bd0*/  IMAD.SHL.U32 R6, R20, 0x80, RZ ;  /* 0x0000008014067824 */ /* 0x000fe200078e00ff */
[----:B------:R-:W5:Y:S01]  /*0be0*/  LDG.E.U16 R84, desc[UR10][R84.64+0xc0] ;  /* 0x0000c00a54547981 */ /* 0x000f62000c1e1500 */
[----:B0-----:R-:W-:Y:S01]  /*0bf0*/  LOP3.LUT R5, R106, 0x54, RZ, 0xfc, !PT ;  /* 0x000000546a057812 */ /* 0x001fe200078efcff */
[----:B------:R-:W-:-:S03]  /*0c00*/  IMAD.SHL.U32 R4, R22, 0x80, RZ ;  /* 0x0000008016047824 */ /* 0x000fc600078e00ff */
[CC--:B------:R-:W-:Y:S01]  /*0c10*/  LEA R24, P0, R5.reuse, R48.reuse, 0x8 ;  /* 0x0000003005187211 */ /* 0x0c0fe200078040ff */
[----:B------:R-:W-:Y:S01]  /*0c20*/  IMAD.SHL.U32 R2, R5, 0x80, RZ ;  /* 0x0000008005027824 */ /* 0x000fe200078e00ff */
[-C--:B------:R-:W-:Y:S02]  /*0c30*/  LEA.HI.X R27, R4, R49.reuse, RZ, 0x1, P1 ;  /* 0x00000031041b7211 */ /* 0x080fe400008f0cff */
[----:B------:R-:W-:Y:S02]  /*0c40*/  LEA R30, P1, R20, R48, 0x8 ;  /* 0x00000030141e7211 */ /* 0x000fe400078240ff */
[-C--:B------:R-:W-:Y:S02]  /*0c50*/  LEA.HI.X R25, R2, R49.reuse, RZ, 0x1, P0 ;  /* 0x0000003102197211 */ /* 0x080fe400000f0cff */
[----:B------:R-:W-:Y:S01]  /*0c60*/  LEA.HI.X R31, R6, R49, RZ, 0x1, P1 ;  /* 0x00000031061f7211 */ /* 0x000fe200008f0cff */
[----:B------:R-:W-:-:S04]  /*0c70*/  IMAD.WIDE.U32 R24, R18, 0x2, R24 ;  /* 0x0000000212187825 */ /* 0x000fc800078e0018 */
[C---:B------:R-:W-:Y:S01]  /*0c80*/  IMAD.WIDE.U32 R30, R18.reuse, 0x2, R30 ;  /* 0x00000002121e7825 */ /* 0x040fe200078e001e */
[----:B------:R-:W5:Y:S04]  /*0c90*/  LDG.E.U16 R91, desc[UR10][R24.64+0x40] ;  /* 0x0000400a185b7981 */ /* 0x000f68000c1e1500 */
[----:B------:R-:W5:Y:S04]  /*0ca0*/  LDG.E.U16 R92, desc[UR10][R24.64+0x80] ;  /* 0x0000800a185c7981 */ /* 0x000f68000c1e1500 */
[----:B------:R-:W5:Y:S04]  /*0cb0*/  LDG.E.U16 R93, desc[UR10][R24.64+0xc0] ;  /* 0x0000c00a185d7981 */ /* 0x000f68000c1e1500 */
        /* <DEDUP_REMOVED lines=9> */
[----:B------:R0:W5:Y:S01]  /*0d50*/  LDG.E.U16 R71, desc[UR10][R30.64+0xc0] ;  /* 0x0000c00a1e477981 */ /* 0x000162000c1e1500 */
[----:B------:R-:W-:-:S02]  /*0d60*/  LOP3.LUT R15, R106, 0x5c, RZ, 0xfc, !PT ;  /* 0x0000005c6a0f7812 */ /* 0x000fc400078efcff */
[----:B------:R-:W-:Y:S02]  /*0d70*/  LOP3.LUT R21, R106, 0x60, RZ, 0xfc, !PT ;  /* 0x000000606a157812 */ /* 0x000fe400078efcff */
[C---:B------:R-:W-:Y:S01]  /*0d80*/  LEA R28, P0, R15.reuse, R48, 0x8 ;  /* 0x000000300f1c7211 */ /* 0x040fe200078040ff */
[----:B------:R-:W-:Y:S02]  /*0d90*/  IMAD.SHL.U32 R2, R15, 0x80, RZ ;  /* 0x000000800f027824 */ /* 0x000fe400078e00ff */
[----:B0-----:R-:W-:-:S03]  /*0da0*/  IMAD.SHL.U32 R30, R21, 0x80, RZ ;  /* 0x00000080151e7824 */ /* 0x001fc600078e00ff */
[-C--:B------:R-:W-:Y:S02]  /*0db0*/  LEA.HI.X R29, R2, R49.reuse, RZ, 0x1, P0 ;  /* 0x00000031021d7211 */ /* 0x080fe400000f0cff */
[C---:B------:R-:W-:Y:S02]  /*0dc0*/  LOP3.LUT R2, R106.reuse, 0x68, RZ, 0xfc, !PT ;  /* 0x000000686a027812 */ /* 0x040fe400078efcff */
[-C--:B------:R-:W-:Y:S01]  /*0dd0*/  LEA R32, P0, R21, R48.reuse, 0x8 ;  /* 0x0000003015207211 */ /* 0x080fe200078040ff */
[----:B------:R-:W0:Y:S01]  /*0de0*/  S2UR UR4, SR_CgaCtaId ;  /* 0x00000000000479c3 */ /* 0x000e220000008800 */
[----:B------:R-:W-:Y:S02]  /*0df0*/  LOP3.LUT R23, R106, 0x70, RZ, 0xfc, !PT ;  /* 0x000000706a177812 */ /* 0x000fe400078efcff */
[----:B------:R-:W-:Y:S01]  /*0e00*/  LEA.HI.X R33, R30, R49, RZ, 0x1, P0 ;  /* 0x000000311e217211 */ /* 0x000fe200000f0cff */
[C---:B------:R-:W-:Y:S01]  /*0e10*/  IMAD.SHL.U32 R30, R2.reuse, 0x80, RZ ;  /* 0x00000080021e7824 */ /* 0x040fe200078e00ff */
[----:B------:R-:W-:Y:S01]  /*0e20*/  LEA R40, P0, R2, R48, 0x8 ;  /* 0x0000003002287211 */ /* 0x000fe200078040ff */
[----:B------:R-:W-:Y:S01]  /*0e30*/  IMAD.SHL.U32 R44, R23, 0x80, RZ ;  /* 0x00000080172c7824 */ /* 0x000fe200078e00ff */
[----:B------:R-:W-:-:S02]  /*0e40*/  LOP3.LUT R104, R106, 0x74, RZ, 0xfc, !PT ;  /* 0x000000746a687812 */ /* 0x000fc400078efcff */
[-C--:B------:R-:W-:Y:S02]  /*0e50*/  LEA.HI.X R41, R30, R49.reuse, RZ, 0x1, P0 ;  /* 0x000000311e297211 */ /* 0x080fe400000f0cff */
[-C--:B------:R-:W-:Y:S02]  /*0e60*/  LEA R50, P0, R23, R48.reuse, 0x8 ;  /* 0x0000003017327211 */ /* 0x080fe400078040ff */
[----:B------:R-:W-:Y:S02]  /*0e70*/  LOP3.LUT R6, R106, 0x64, RZ, 0xfc, !PT ;  /* 0x000000646a067812 */ /* 0x000fe400078efcff */
[----:B------:R-:W-:Y:S01]  /*0e80*/  LEA.HI.X R51, R44, R49, RZ, 0x1, P0 ;  /* 0x000000312c337211 */ /* 0x000fe200000f0cff */
[----:B------:R-:W-:Y:S01]  /*0e90*/  IMAD.SHL.U32 R44, R104, 0x80, RZ ;  /* 0x00000080682c7824 */ /* 0x000fe200078e00ff */
[----:B------:R-:W-:Y:S01]  /*0ea0*/  LOP3.LUT R105, R106, 0x78, RZ, 0xfc, !PT ;  /* 0x000000786a697812 */ /* 0x000fe200078efcff */
[----:B------:R-:W-:Y:S01]  /*0eb0*/  IMAD.SHL.U32 R34, R6, 0x80, RZ ;  /* 0x0000008006227824 */ /* 0x000fe200078e00ff */
[----:B------:R-:W-:-:S02]  /*0ec0*/  LEA R54, P0, R104, R48, 0x8 ;  /* 0x0000003068367211 */ /* 0x000fc400078040ff */
[----:B------:R-:W-:Y:S02]  /*0ed0*/  LOP3.LUT R4, R106, 0x6c, RZ, 0xfc, !PT ;  /* 0x0000006c6a047812 */ /* 0x000fe400078efcff */
[-C--:B------:R-:W-:Y:S01]  /*0ee0*/  LEA R36, P1, R6, R48.reuse, 0x8 ;  /* 0x0000003006247211 */ /* 0x080fe200078240ff */
[C---:B------:R-:W-:Y:S01]  /*0ef0*/  IMAD.SHL.U32 R88, R105.reuse, 0x80, RZ ;  /* 0x0000008069587824 */ /* 0x040fe200078e00ff */
[-C--:B------:R-:W-:Y:S02]  /*0f00*/  LEA.HI.X R55, R44, R49.reuse, RZ, 0x1, P0 ;  /* 0x000000312c377211 */ /* 0x080fe400000f0cff */
[----:B------:R-:W-:Y:S01]  /*0f10*/  LOP3.LUT R106, R106, 0x7c, RZ, 0xfc, !PT ;  /* 0x0000007c6a6a7812 */ /* 0x000fe200078efcff */
[----:B------:R-:W-:Y:S01]  /*0f20*/  IMAD.SHL.U32 R38, R4, 0x80, RZ ;  /* 0x0000008004267824 */ /* 0x000fe200078e00ff */
[----:B------:R-:W-:Y:S02]  /*0f30*/  LEA R58, P0, R105, R48, 0x8 ;  /* 0x00000030693a7211 */ /* 0x000fe400078040ff */
[----:B------:R-:W-:-:S02]  /*0f40*/  LEA.HI.X R37, R34, R49, RZ, 0x1, P1 ;  /* 0x0000003122257211 */ /* 0x000fc400008f0cff */
[-C--:B------:R-:W-:Y:S01]  /*0f50*/  LEA R52, P1, R4, R48.reuse, 0x8 ;  /* 0x0000003004347211 */ /* 0x080fe200078240ff */
[----:B------:R-:W-:Y:S01]  /*0f60*/  IMAD.SHL.U32 R162, R106, 0x80, RZ ;  /* 0x000000806aa27824 */ /* 0x000fe200078e00ff */
[-C--:B------:R-:W-:Y:S01]  /*0f70*/  LEA.HI.X R59, R88, R49.reuse, RZ, 0x1, P0 ;  /* 0x00000031583b7211 */ /* 0x080fe200000f0cff */
[----:B------:R-:W-:Y:S01]  /*0f80*/  UMOV UR8, 0x400 ;  /* 0x0000040000087882 */ /* 0x000fe20000000000 */
[----:B------:R-:W-:Y:S01]  /*0f90*/  LEA R48, P0, R106, R48, 0x8 ;  /* 0x000000306a307211 */ /* 0x000fe200078040ff */
[----:B------:R-:W-:Y:S01]  /*0fa0*/  IMAD.WIDE.U32 R28, R18, 0x2, R28 ;  /* 0x00000002121c7825 */ /* 0x000fe200078e001c */
[-C--:B------:R-:W-:Y:S01]  /*0fb0*/  LEA.HI.X R53, R38, R49.reuse, RZ, 0x1, P1 ;  /* 0x0000003126357211 */ /* 0x080fe200008f0cff */
[----:B0-----:R-:W-:Y:S01]  /*0fc0*/  ULEA UR8, UR4, UR8, 0x18 ;  /* 0x0000000804087291 */ /* 0x001fe2000f8ec03f */
[----:B------:R-:W-:Y:S01]  /*0fd0*/  SHF.R.U32.HI R88, RZ, 0x1, R17 ;  /* 0x00000001ff587819 */ /* 0x000fe20000011611 */
[----:B------:R-:W-:Y:S01]  /*0fe0*/  IMAD R57, R18, 0x2, R57 ;  /* 0x0000000212397824 */ /* 0x000fe200078e0239 */
[----:B------:R-:W-:Y:S01]  /*0ff0*/  LEA.HI.X R49, R162, R49, RZ, 0x1, P0 ;  /* 0x00000031a2317211 */ /* 0x000fe200000f0cff */
[C---:B------:R-:W-:Y:S01]  /*1000*/  IMAD.WIDE.U32 R32, R18.reuse, 0x2, R32 ;  /* 0x0000000212207825 */ /* 0x040fe200078e0020 */
[----:B------:R-:W5:Y:S03]  /*1010*/  LDG.E.U16 R24, desc[UR10][R28.64] ;  /* 0x0000000a1c187981 */ /* 0x000f66000c1e1500 */
[----:B------:R-:W-:Y:S01]  /*1020*/  IMAD.WIDE.U32 R36, R18, 0x2, R36 ;  /* 0x0000000212247825 */ /* 0x000fe200078e0024 */
[----:B------:R-:W5:Y:S01]  /*1030*/  LDG.E.U16 R25, desc[UR10][R28.64+0x40] ;  /* 0x0000400a1c197981 */ /* 0x000f62000c1e1500 */
[----:B------:R-:W-:-:S02]  /*1040*/  LOP3.LUT R88, R57, R88, RZ, 0x3c, !PT ;  /* 0x0000005839587212 */ /* 0x000fc400078e3cff */
[C---:B------:R-:W-:Y:S01]  /*1050*/  IMAD.WIDE.U32 R40, R18.reuse, 0x2, R40 ;  /* 0x0000000212287825 */ /* 0x040fe200078e0028 */
[----:B------:R-:W5:Y:S03]  /*1060*/  LDG.E.U16 R26, desc[UR10][R28.64+0x80] ;  /* 0x0000800a1c1a7981 */ /* 0x000f66000c1e1500 */
        /* <DEDUP_REMOVED lines=8> */
[----:B------:R-:W-:Y:S01]  /*10f0*/  IMAD.WIDE.U32 R48, R18, 0x2, R48 ;  /* 0x0000000212307825 */ /* 0x000fe200078e0030 */
        /* <DEDUP_REMOVED lines=21> */
[----:B--2---:R0:W-:Y:S04]  /*1250*/  STS.U16 [R88+UR8], R56 ;  /* 0x0000003858007988 */ /* 0x0041e80008000408 */
[----:B------:R-:W2:Y:S04]  /*1260*/  LDG.E.U16 R57, desc[UR10][R58.64+0xc0] ;  /* 0x0000c00a3a397981 */ /* 0x000ea8000c1e1500 */
[----:B------:R-:W2:Y:S04]  /*1270*/  LDG.E.U16 R54, desc[UR10][R58.64] ;  /* 0x0000000a3a367981 */ /* 0x000ea8000c1e1500 */
[----:B------:R-:W2:Y:S04]  /*1280*/  LDG.E.U16 R55, desc[UR10][R58.64+0x40] ;  /* 0x0000400a3a377981 */ /* 0x000ea8000c1e1500 */
[----:B0-----:R-:W2:Y:S04]  /*1290*/  LDG.E.U16 R56, desc[UR10][R58.64+0x80] ;  /* 0x0000800a3a387981 */ /* 0x001ea8000c1e1500 */
[----:B---3--:R-:W-:Y:S04]  /*12a0*/  STS.U16 [R88+UR8+0x40], R61 ;  /* 0x0000403d58007988 */ /* 0x008fe80008000408 */
[----:B----4-:R0:W-:Y:S04]  /*12b0*/  STS.U16 [R88+UR8+0x4000], R60 ;  /* 0x0040003c58007988 */ /* 0x0101e80008000408 */
[----:B------:R-:W3:Y:S04]  /*12c0*/  LDG.E.U16 R58, desc[UR10][R48.64] ;  /* 0x0000000a303a7981 */ /* 0x000ee8000c1e1500 */
[----:B------:R-:W4:Y:S04]  /*12d0*/  LDG.E.U16 R59, desc[UR10][R48.64+0x40] ;  /* 0x0000400a303b7981 */ /* 0x000f28000c1e1500 */
[----:B0-----:R-:W4:Y:S04]  /*12e0*/  LDG.E.U16 R60, desc[UR10][R48.64+0x80] ;  /* 0x0000800a303c7981 */ /* 0x001f28000c1e1500 */
[----:B------:R0:W4:Y:S02]  /*12f0*/  LDG.E.U16 R61, desc[UR10][R48.64+0xc0] ;  /* 0x0000c00a303d7981 */ /* 0x000124000c1e1500 */
[----:B0-----:R-:W0:Y:S02]  /*1300*/  LDC.64 R48, c[0x0][0x218] ;  /* 0x00008600ff307b82 */ /* 0x001e240000000a00 */
[----:B-----5:R1:W-:Y:S04]  /*1310*/  STS.U16 [R88+UR8+0x1e00], R107 ;  /* 0x001e006b58007988 */ /* 0x0203e80008000408 */
[----:B------:R0:W-:Y:S01]  /*1320*/  STS.U16 [R88+UR8+0x2200], R74 ;  /* 0x0022004a58007988 */ /* 0x0001e20008000408 */
[----:B-1----:R-:W-:-:S03]  /*1330*/  IMAD.SHL.U32 R107, R17, 0x2, RZ ;  /* 0x00000002116b7824 */ /* 0x002fc600078e00ff */
[----:B------:R1:W-:Y:S04]  /*1340*/  STS.U16 [R88+UR8+0x1e40], R108 ;  /* 0x001e406c58007988 */ /* 0x0003e80008000408 */
[----:B------:R5:W-:Y:S04]  /*1350*/  STS.U16 [R88+UR8+0x6240], R75 ;  /* 0x0062404b58007988 */ /* 0x000be80008000408 */
[----:B------:R5:W-:Y:S01]  /*1360*/  STS.U16 [R88+UR8+0x6440], R80 ;  /* 0x0064405058007988 */ /* 0x000be20008000408 */
[----:B0-----:R-:W-:Y:S01]  /*1370*/  LEA R74, P0, R17, R48, 0x2 ;  /* 0x00000030114a7211 */ /* 0x001fe200078010ff */
[----:B-1----:R-:W-:-:S03]  /*1380*/  IMAD.SHL.U32 R108, R68, 0x40, RZ ;  /* 0x00000040446c7824 */ /* 0x002fc600078e00ff */
[----:B-----5:R-:W-:Y:S02]  /*1390*/  LEA.HI.X R75, R107, R49, RZ, 0x1, P0 ;  /* 0x000000316b4b7211 */ /* 0x020fe400000f0cff */
[----:B------:R-:W-:Y:S01]  /*13a0*/  LEA R80, P0, R68, R48, 0x7 ;  /* 0x0000003044507211 */ /* 0x000fe200078038ff */
[----:B------:R0:W-:Y:S01]  /*13b0*/  STS.U16 [R88+UR8+0x5c00], R110 ;  /* 0x005c006e58007988 */ /* 0x0001e20008000408 */
[----:B------:R-:W-:-:S03]  /*13c0*/  IMAD.WIDE.U32 R74, R18, 0x2, R74 ;  /* 0x00000002124a7825 */ /* 0x000fc600078e004a */
[----:B------:R1:W-:Y:S04]  /*13d0*/  STS.U16 [R88+UR8+0x2640], R81 ;  /* 0x0026405158007988 */ /* 0x0003e80008000408 */
[----:B------:R5:W-:Y:S01]  /*13e0*/  STS.U16 [R88+UR8+0x5c40], R109 ;  /* 0x005c406d58007988 */ /* 0x000be20008000408 */
[----:B0-----:R-:W-:-:S03]  /*13f0*/  IMAD.SHL.U32 R110, R66, 0x40, RZ ;  /* 0x00000040426e7824 */ /* 0x001fc600078e00ff */
[----:B------:R0:W-:Y:S01]  /*1400*/  STS.U16 [R88+UR8+0x2440], R78 ;  /* 0x0024404e58007988 */ /* 0x0001e20008000408 */
[----:B-1----:R-:W-:-:S03]  /*1410*/  LEA.HI.X R81, R108, R49, RZ, 0x1, P0 ;  /* 0x000000316c517211 */ /* 0x002fc600000f0cff */
[----:B------:R1:W-:Y:S01]  /*1420*/  STS.U16 [R88+UR8+0x2600], R82 ;  /* 0x0026005258007988 */ /* 0x0003e20008000408 */
[C---:B-----5:R-:W-:Y:S01]  /*1430*/  IMAD.SHL.U32 R109, R67.reuse, 0x40, RZ ;  /* 0x00000040436d7824 */ /* 0x060fe200078e00ff */
[-C--:B0-----:R-:W-:Y:S02]  /*1440*/  LEA R78, P0, R66, R48.reuse, 0x7 ;  /* 0x00000030424e7211 */ /* 0x081fe400078038ff */
[----:B------:R0:W-:Y:S01]  /*1450*/  STS.U16 [R88+UR8+0x1c40], R111 ;  /* 0x001c406f58007988 */ /* 0x0001e20008000408 */
[----:B-1----:R-:W-:-:S03]  /*1460*/  LEA R82, P1, R67, R48, 0x7 ;  /* 0x0000003043527211 */ /* 0x002fc600078238ff */
[----:B------:R1:W-:Y:S04]  /*1470*/  STS.U16 [R88+UR8+0x6400], R79 ;  /* 0x0064004f58007988 */ /* 0x0003e80008000408 */
[----:B------:R5:W-:Y:S01]  /*1480*/  STS.U16 [R88+UR8+0x1c00], R112 ;  /* 0x001c007058007988 */ /* 0x000be20008000408 */
[----:B0-----:R-:W-:-:S03]  /*1490*/  IMAD.SHL.U32 R111, R65, 0x40, RZ ;  /* 0x00000040416f7824 */ /* 0x001fc600078e00ff */
[----:B------:R0:W-:Y:S01]  /*14a0*/  STS.U16 [R88+UR8+0x6200], R76 ;  /* 0x0062004c58007988 */ /* 0x0001e20008000408 */
[----:B-1----:R-:W-:-:S03]  /*14b0*/  LEA.HI.X R79, R110, R49, RZ, 0x1, P0 ;  /* 0x000000316e4f7211 */ /* 0x002fc600000f0cff */
[----:B------:R1:W-:Y:S01]  /*14c0*/  STS.U16 [R88+UR8+0x6640], R83 ;  /* 0x0066405358007988 */ /* 0x0003e20008000408 */
[----:B-----5:R-:W-:-:S03]  /*14d0*/  IMAD.SHL.U32 R112, R64, 0x40, RZ ;  /* 0x0000004040707824 */ /* 0x020fc600078e00ff */
[----:B------:R-:W5:Y:S01]  /*14e0*/  LDG.E.U16 R67, desc[UR10][R74.64] ;  /* 0x0000000a4a437981 */ /* 0x000f62000c1e1500 */
[----:B0-----:R-:W-:-:S03]  /*14f0*/  LEA R76, P0, R65, R48, 0x7 ;  /* 0x00000030414c7211 */ /* 0x001fc600078038ff */
[----:B------:R0:W5:Y:S01]  /*1500*/  LDG.E.U16 R66, desc[UR10][R74.64+0x40] ;  /* 0x0000400a4a427981 */ /* 0x000162000c1e1500 */
[----:B-1----:R-:W-:-:S03]  /*1510*/  LEA.HI.X R83, R109, R49, RZ, 0x1, P1 ;  /* 0x000000316d537211 */ /* 0x002fc600008f0cff */
[----:B------:R1:W-:Y:S01]  /*1520*/  STS.U16 [R88+UR8+0x2400], R77 ;  /* 0x0024004d58007988 */ /* 0x0003e20008000408 */
[----:B0-----:R-:W-:-:S03]  /*1530*/  LEA R74, P1, R64, R48, 0x7 ;  /* 0x00000030404a7211 */ /* 0x001fc600078238ff */
[----:B------:R0:W-:Y:S01]  /*1540*/  STS.U16 [R88+UR8+0x5a40], R114 ;  /* 0x005a407258007988 */ /* 0x0001e20008000408 */
[----:B-1----:R-:W-:-:S03]  /*1550*/  LEA.HI.X R77, R111, R49, RZ, 0x1, P0 ;  /* 0x000000316f4d7211 */ /* 0x002fc600000f0cff */
[----:B------:R1:W-:Y:S01]  /*1560*/  STS.U16 [R88+UR8+0x5a00], R113 ;  /* 0x005a007158007988 */ /* 0x0003e20008000408 */
[-C--:B------:R-:W-:Y:S02]  /*1570*/  LEA R64, P0, R62, R48.reuse, 0x7 ;  /* 0x000000303e407211 */ /* 0x080fe400078038ff */
[----:B------:R-:W-:Y:S01]  /*1580*/  LEA.HI.X R75, R112, R49, RZ, 0x1, P1 ;  /* 0x00000031704b7211 */ /* 0x000fe200008f0cff */
[C---:B0-----:R-:W-:Y:S02]  /*1590*/  IMAD.SHL.U32 R114, R63.reuse, 0x40, RZ ;  /* 0x000000403f727824 */ /* 0x041fe400078e00ff */
[----:B-1----:R-:W-:Y:S01]  /*15a0*/  IMAD.SHL.U32 R113, R62, 0x40, RZ ;  /* 0x000000403e717824 */ /* 0x002fe200078e00ff */
[----:B------:R-:W-:Y:S01]  /*15b0*/  LEA R62, P1, R63, R48, 0x7 ;  /* 0x000000303f3e7211 */ /* 0x000fe200078238ff */
[----:B------:R-:W-:-:S03]  /*15c0*/  IMAD.WIDE.U32 R76, R18, 0x2, R76 ;  /* 0x00000002124c7825 */ /* 0x000fc600078e004c */
[-C--:B------:R-:W-:Y:S01]  /*15d0*/  LEA.HI.X R65, R113, R49.reuse, RZ, 0x1, P0 ;  /* 0x0000003171417211 */ /* 0x080fe200000f0cff */
[----:B------:R-:W-:Y:S01]  /*15e0*/  IMAD.WIDE.U32 R74, R18, 0x2, R74 ;  /* 0x00000002124a7825 */ /* 0x000fe200078e004a */
[----:B------:R-:W-:Y:S01]  /*15f0*/  LEA.HI.X R63, R114, R49, RZ, 0x1, P1 ;  /* 0x00000031723f7211 */ /* 0x000fe200008f0cff */
[----:B------:R-:W-:Y:S02]  /*1600*/  STS.U16 [R88+UR8+0x4440], R157 ;  /* 0x0044409d58007988 */ /* 0x000fe40008000408 */
[C---:B------:R-:W-:Y:S02]  /*1610*/  IMAD.WIDE.U32 R64, R18.reuse, 0x2, R64 ;  /* 0x0000000212407825 */ /* 0x040fe400078e0040 */
[----:B------:R-:W-:Y:S02]  /*1620*/  STS.U16 [R88+UR8+0x640], R156 ;  /* 0x0006409c58007988 */ /* 0x000fe40008000408 */
[----:B------:R-:W-:Y:S02]  /*1630*/  IMAD.WIDE.U32 R62, R18, 0x2, R62 ;  /* 0x00000002123e7825 */ /* 0x000fe400078e003e */
[----:B------:R0:W-:Y:S04]  /*1640*/  STS.U16 [R88+UR8+0x1a00], R115 ;  /* 0x001a007358007988 */ /* 0x0001e80008000408 */
[----:B------:R-:W-:Y:S04]  /*1650*/  STS.U16 [R88+UR8+0x600], R155 ;  /* 0x0006009b58007988 */ /* 0x000fe80008000408 */
[----:B------:R-:W-:Y:S01]  /*1660*/  STS.U16 [R88+UR8+0x4640], R154 ;  /* 0x0046409a58007988 */ /* 0x000fe20008000408 */
[----:B0-----:R-:W-:-:S03]  /*1670*/  IMAD.SHL.U32 R115, R9, 0x40, RZ ;  /* 0x0000004009737824 */ /* 0x001fc600078e00ff */
[----:B------:R0:W-:Y:S04]  /*1680*/  STS.U16 [R88+UR8+0x1a40], R116 ;  /* 0x001a407458007988 */ /* 0x0001e80008000408 */
[----:B------:R-:W5:Y:S04]  /*1690*/  LDG.E.U16 R157, desc[UR10][R76.64] ;  /* 0x0000000a4c9d7981 */ /* 0x000f68000c1e1500 */
[----:B------:R1:W5:Y:S01]  /*16a0*/  LDG.E.U16 R156, desc[UR10][R76.64+0x40] ;  /* 0x0000400a4c9c7981 */ /* 0x000362000c1e1500 */
[----:B0-----:R-:W-:-:S03]  /*16b0*/  IMAD.SHL.U32 R116, R14, 0x40, RZ ;  /* 0x000000400e747824 */ /* 0x001fc600078e00ff */
[----:B------:R-:W5:Y:S04]  /*16c0*/  LDG.E.U16 R155, desc[UR10][R74.64] ;  /* 0x0000000a4a9b7981 */ /* 0x000f68000c1e1500 */
[----:B------:R0:W5:Y:S01]  /*16d0*/  LDG.E.U16 R154, desc[UR10][R74.64+0x40] ;  /* 0x0000400a4a9a7981 */ /* 0x000162000c1e1500 */
[----:B-1----:R-:W-:-:S03]  /*16e0*/  LEA R76, P0, R9, R48, 0x7 ;  /* 0x00000030094c7211 */ /* 0x002fc600078038ff */
[----:B------:R1:W-:Y:S01]  /*16f0*/  STS.U16 [R88+UR8+0x4600], R153 ;  /* 0x0046009958007988 */ /* 0x0003e20008000408 */
[-C--:B------:R-:W-:Y:S02]  /*1700*/  LEA.HI.X R77, R115, R49.reuse, RZ, 0x1, P0 ;  /* 0x00000031734d7211 */ /* 0x080fe400000f0cff */
[----:B0-----:R-:W-:Y:S01]  /*1710*/  LEA R74, P1, R14, R48, 0x7 ;  /* 0x000000300e4a7211 */ /* 0x001fe200078238ff */
[----:B------:R-:W-:Y:S03]  /*1720*/  STS.U16 [R88+UR8+0x800], R152 ;  /* 0x0008009858007988 */ /* 0x000fe60008000408 */
[----:B------:R-:W-:Y:S01]  /*1730*/  LEA.HI.X R75, R116, R49, RZ, 0x1, P1 ;  /* 0x00000031744b7211 */ /* 0x000fe200008f0cff */
[----:B------:R-:W-:Y:S04]  /*1740*/  STS.U16 [R88+UR8+0x840], R151 ;  /* 0x0008409758007988 */ /* 0x000fe80008000408 */
[----:B------:R-:W-:Y:S04]  /*1750*/  STS.U16 [R88+UR8+0x4800], R150 ;  /* 0x0048009658007988 */ /* 0x000fe80008000408 */
[----:B------:R0:W-:Y:S04]  /*1760*/  STS.U16 [R88+UR8+0x5800], R118 ;  /* 0x0058007658007988 */ /* 0x0001e80008000408 */
[----:B------:R0:W-:Y:S04]  /*1770*/  STS.U16 [R88+UR8+0x5840], R117 ;  /* 0x0058407558007988 */ /* 0x0001e80008000408 */
[----:B-1----:R-:W5:Y:S01]  /*1780*/  LDG.E.U16 R153, desc[UR10][R64.64] ;  /* 0x0000000a40997981 */ /* 0x002f62000c1e1500 */
[----:B0-----:R-:W-:-:S03]  /*1790*/  IMAD.SHL.U32 R118, R16, 0x40, RZ ;  /* 0x0000004010767824 */ /* 0x001fc600078e00ff */
[----:B------:R0:W5:Y:S01]  /*17a0*/  LDG.E.U16 R152, desc[UR10][R64.64+0x40] ;  /* 0x0000400a40987981 */ /* 0x000162000c1e1500 */
[----:B------:R-:W-:-:S03]  /*17b0*/  IMAD.SHL.U32 R117, R13, 0x40, RZ ;  /* 0x000000400d757824 */ /* 0x000fc600078e00ff */
[----:B------:R-:W5:Y:S04]  /*17c0*/  LDG.E.U16 R151, desc[UR10][R62.64] ;  /* 0x0000000a3e977981 */ /* 0x000f68000c1e1500 */
[----:B------:R1:W5:Y:S01]  /*17d0*/  LDG.E.U16 R150, desc[UR10][R62.64+0x40] ;  /* 0x0000400a3e967981 */ /* 0x000362000c1e1500 */
[----:B0-----:R-:W-:Y:S01]  /*17e0*/  LEA R64, P0, R13, R48, 0x7 ;  /* 0x000000300d407211 */ /* 0x001fe200078038ff */
[----:B------:R-:W-:-:S03]  /*17f0*/  IMAD.WIDE.U32 R76, R18, 0x2, R76 ;  /* 0x00000002124c7825 */ /* 0x000fc600078e004c */
[----:B------:R-:W-:Y:S02]  /*1800*/  LEA.HI.X R65, R117, R49, RZ, 0x1, P0 ;  /* 0x0000003175417211 */ /* 0x000fe400000f0cff */
[----:B-1----:R-:W-:Y:S01]  /*1810*/  LEA R62, P1, R16, R48, 0x7 ;  /* 0x00000030103e7211 */ /* 0x002fe200078238ff */
[----:B------:R-:W-:-:S03]  /*1820*/  IMAD.WIDE.U32 R74, R18, 0x2, R74 ;  /* 0x00000002124a7825 */ /* 0x000fc600078e004a */
[----:B------:R-:W-:Y:S01]  /*1830*/  LEA.HI.X R63, R118, R49, RZ, 0x1, P1 ;  /* 0x00000031763f7211 */ /* 0x000fe200008f0cff */
[----:B------:R-:W-:Y:S01]  /*1840*/  STS.U16 [R88+UR8+0x4840], R149 ;  /* 0x0048409558007988 */ /* 0x000fe20008000408 */
[----:B------:R-:W-:-:S03]  /*1850*/  IMAD.WIDE.U32 R64, R18, 0x2, R64 ;  /* 0x0000000212407825 */ /* 0x000fc600078e0040 */
[----:B------:R-:W-:Y:S01]  /*1860*/  STS.U16 [R88+UR8+0xa40], R148 ;  /* 0x000a409458007988 */ /* 0x000fe20008000408 */
[----:B------:R-:W-:-:S03]  /*1870*/  IMAD.WIDE.U32 R62, R18, 0x2, R62 ;  /* 0x00000002123e7825 */ /* 0x000fc600078e003e */
        /* <DEDUP_REMOVED lines=23> */
[----:B--2---:R-:W-:-:S03]  /*19f0*/  IMAD.SHL.U32 R121, R7, 0x40, RZ ;  /* 0x0000004007797824 */ /* 0x004fc600078e00ff */
[----:B------:R-:W2:Y:S04]  /*1a00*/  LDG.E.U16 R143, desc[UR10][R62.64] ;  /* 0x0000000a3e8f7981 */ /* 0x000ea8000c1e1500 */
[----:B------:R1:W2:Y:S01]  /*1a10*/  LDG.E.U16 R142, desc[UR10][R62.64+0x40] ;  /* 0x0000400a3e8e7981 */ /* 0x0002a2000c1e1500 */
        /* <DEDUP_REMOVED lines=12> */
[----:B------:R1:W-:Y:S01]  /*1ae0*/  STS.U16 [R88+UR8+0x1640], R124 ;  /* 0x0016407c58007988 */ /* 0x0003e20008000408 */
[----:B0-----:R-:W-:-:S03]  /*1af0*/  IMAD.SHL.U32 R123, R0, 0x40, RZ ;  /* 0x00000040007b7824 */ /* 0x001fc600078e00ff */
[----:B------:R0:W-:Y:S04]  /*1b00*/  STS.U16 [R88+UR8+0x5e40], R103 ;  /* 0x005e406758007988 */ /* 0x0001e80008000408 */
[----:B------:R-:W2:Y:S01]  /*1b10*/  LDG.E.U16 R141, desc[UR10][R76.64] ;  /* 0x0000000a4c8d7981 */ /* 0x000ea2000c1e1500 */
[----:B-1----:R-:W-:-:S03]  /*1b20*/  IMAD.SHL.U32 R124, R3, 0x40, RZ ;  /* 0x00000040037c7824 */ /* 0x002fc600078e00ff */
[----:B------:R1:W2:Y:S04]  /*1b30*/  LDG.E.U16 R140, desc[UR10][R76.64+0x40] ;  /* 0x0000400a4c8c7981 */ /* 0x0002a8000c1e1500 */
[----:B------:R-:W2:Y:S04]  /*1b40*/  LDG.E.U16 R139, desc[UR10][R74.64] ;  /* 0x0000000a4a8b7981 */ /* 0x000ea8000c1e1500 */
[----:B0-----:R0:W2:Y:S01]  /*1b50*/  LDG.E.U16 R103, desc[UR10][R74.64+0x40] ;  /* 0x0000400a4a677981 */ /* 0x0010a2000c1e1500 */
[----:B-1----:R-:W-:-:S03]  /*1b60*/  LEA R76, P0, R0, R48, 0x7 ;  /* 0x00000030004c7211 */ /* 0x002fc600078038ff */
[----:B------:R1:W-:Y:S01]  /*1b70*/  STS.U16 [R88+UR8+0x5400], R126 ;  /* 0x0054007e58007988 */ /* 0x0003e20008000408 */
[----:B------:R-:W-:Y:S02]  /*1b80*/  LEA.HI.X R77, R123, R49, RZ, 0x1, P0 ;  /* 0x000000317b4d7211 */ /* 0x000fe400000f0cff */
[----:B0-----:R-:W-:Y:S01]  /*1b90*/  LEA R74, P1, R3, R48, 0x7 ;  /* 0x00000030034a7211 */ /* 0x001fe200078238ff */
[----:B------:R0:W-:Y:S01]  /*1ba0*/  STS.U16 [R88+UR8+0x5440], R125 ;  /* 0x0054407d58007988 */ /* 0x0001e20008000408 */
[----:B-1----:R-:W-:-:S03]  /*1bb0*/  IMAD.SHL.U32 R126, R11, 0x40, RZ ;  /* 0x000000400b7e7824 */ /* 0x002fc600078e00ff */
[----:B------:R1:W-:Y:S01]  /*1bc0*/  STS.U16 [R88+UR8+0x5e00], R102 ;  /* 0x005e006658007988 */ /* 0x0003e20008000408 */
[----:B------:R-:W-:-:S03]  /*1bd0*/  LEA.HI.X R75, R124, R49, RZ, 0x1, P1 ;  /* 0x000000317c4b7211 */ /* 0x000fc600008f0cff */
[----:B------:R3:W-:Y:S01]  /*1be0*/  STS.U16 [R88+UR8+0x2000], R101 ;  /* 0x0020006558007988 */ /* 0x0007e20008000408 */
[----:B0-----:R-:W-:-:S03]  /*1bf0*/  IMAD.SHL.U32 R125, R19, 0x40, RZ ;  /* 0x00000040137d7824 */ /* 0x001fc600078e00ff */
[----:B------:R0:W-:Y:S04]  /*1c00*/  STS.U16 [R88+UR8+0x2040], R100 ;  /* 0x0020406458007988 */ /* 0x0001e80008000408 */
[----:B------:R4:W-:Y:S04]  /*1c10*/  STS.U16 [R88+UR8+0x6000], R99 ;  /* 0x0060006358007988 */ /* 0x0009e80008000408 */
[----:B-1----:R-:W2:Y:S04]  /*1c20*/  LDG.E.U16 R102, desc[UR10][R64.64] ;  /* 0x0000000a40667981 */ /* 0x002ea8000c1e1500 */
[----:B---3--:R1:W3:Y:S04]  /*1c30*/  LDG.E.U16 R101, desc[UR10][R64.64+0x40] ;  /* 0x0000400a40657981 */ /* 0x0082e8000c1e1500 */
[----:B0-----:R-:W3:Y:S04]  /*1c40*/  LDG.E.U16 R100, desc[UR10][R62.64] ;  /* 0x0000000a3e647981 */ /* 0x001ee8000c1e1500 */
[----:B----4-:R0:W4:Y:S01]  /*1c50*/  LDG.E.U16 R99, desc[UR10][R62.64+0x40] ;  /* 0x0000400a3e637981 */ /* 0x010122000c1e1500 */
[----:B-1----:R-:W-:Y:S01]  /*1c60*/  LEA R64, P0, R19, R48, 0x7 ;  /* 0x0000003013407211 */ /* 0x002fe200078038ff */
[----:B------:R-:W-:-:S03]  /*1c70*/  IMAD.WIDE.U32 R76, R18, 0x2, R76 ;  /* 0x00000002124c7825 */ /* 0x000fc600078e004c */
[----:B------:R-:W-:Y:S02]  /*1c80*/  LEA.HI.X R65, R125, R49, RZ, 0x1, P0 ;  /* 0x000000317d417211 */ /* 0x000fe400000f0cff */
[----:B0-----:R-:W-:Y:S01]  /*1c90*/  LEA R62, P1, R11, R48, 0x7 ;  /* 0x000000300b3e7211 */ /* 0x001fe200078238ff */
        /* <DEDUP_REMOVED lines=11> */
[----:B------:R-:W4:Y:S04]  /*1d50*/  LDG.E.U16 R98, desc[UR10][R76.64] ;  /* 0x0000000a4c627981 */ /* 0x000f28000c1e1500 */
[----:B------:R1:W4:Y:S01]  /*1d60*/  LDG.E.U16 R97, desc[UR10][R76.64+0x40] ;  /* 0x0000400a4c617981 */ /* 0x000322000c1e1500 */
[----:B0-----:R-:W-:-:S03]  /*1d70*/  IMAD.SHL.U32 R128, R5, 0x40, RZ ;  /* 0x0000004005807824 */ /* 0x001fc600078e00ff */
[----:B------:R-:W4:Y:S04]  /*1d80*/  LDG.E.U16 R96, desc[UR10][R74.64] ;  /* 0x0000000a4a607981 */ /* 0x000f28000c1e1500 */
[----:B------:R0:W4:Y:S01]  /*1d90*/  LDG.E.U16 R95, desc[UR10][R74.64+0x40] ;  /* 0x0000400a4a5f7981 */ /* 0x000122000c1e1500 */
[----:B-1----:R-:W-:-:S03]  /*1da0*/  LEA R76, P0, R22, R48, 0x7 ;  /* 0x00000030164c7211 */ /* 0x002fc600078038ff */
[----:B------:R1:W-:Y:S01]  /*1db0*/  STS.U16 [R88+UR8+0x5240], R130 ;  /* 0x0052408258007988 */ /* 0x0003e20008000408 */
[----:B------:R-:W-:Y:S02]  /*1dc0*/  LEA.HI.X R77, R127, R49, RZ, 0x1, P0 ;  /* 0x000000317f4d7211 */ /* 0x000fe400000f0cff */
[----:B0-----:R-:W-:Y:S01]  /*1dd0*/  LEA R74, P1, R5, R48, 0x7 ;  /* 0x00000030054a7211 */ /* 0x001fe200078238ff */
[----:B------:R0:W-:Y:S01]  /*1de0*/  STS.U16 [R88+UR8+0x5200], R129 ;  /* 0x0052008158007988 */ /* 0x0001e20008000408 */
[----:B-1----:R-:W-:-:S03]  /*1df0*/  IMAD.SHL.U32 R130, R15, 0x40, RZ ;  /* 0x000000400f827824 */ /* 0x002fc600078e00ff */
[----:B------:R-:W-:Y:S01]  /*1e00*/  STS.U16 [R88+UR8+0x2a00], R91 ;  /* 0x002a005b58007988 */ /* 0x000fe20008000408 */
[----:B------:R-:W-:-:S03]  /*1e10*/  LEA.HI.X R75, R128, R49, RZ, 0x1, P1 ;  /* 0x00000031804b7211 */ /* 0x000fc600008f0cff */
[----:B------:R1:W-:Y:S01]  /*1e20*/  STS.U16 [R88+UR8+0x6a40], R92 ;  /* 0x006a405c58007988 */ /* 0x0003e20008000408 */
[----:B0-----:R-:W-:-:S03]  /*1e30*/  IMAD.SHL.U32 R129, R20, 0x40, RZ ;  /* 0x0000004014817824 */ /* 0x001fc600078e00ff */
[----:B------:R0:W-:Y:S04]  /*1e40*/  STS.U16 [R88+UR8+0x6a00], R93 ;  /* 0x006a005d58007988 */ /* 0x0001e80008000408 */
[----:B------:R0:W-:Y:S04]  /*1e50*/  STS.U16 [R88+UR8+0x2c00], R94 ;  /* 0x002c005e58007988 */ /* 0x0001e80008000408 */
[----:B-1----:R-:W4:Y:S04]  /*1e60*/  LDG.E.U16 R92, desc[UR10][R62.64] ;  /* 0x0000000a3e5c7981 */ /* 0x002f28000c1e1500 */
[----:B0-----:R-:W4:Y:S04]  /*1e70*/  LDG.E.U16 R93, desc[UR10][R64.64+0x40] ;  /* 0x0000400a405d7981 */ /* 0x001f28000c1e1500 */
[----:B------:R0:W4:Y:S04]  /*1e80*/  LDG.E.U16 R94, desc[UR10][R64.64] ;  /* 0x0000000a405e7981 */ /* 0x000128000c1e1500 */
[----:B------:R1:W4:Y:S01]  /*1e90*/  LDG.E.U16 R91, desc[UR10][R62.64+0x40] ;  /* 0x0000400a3e5b7981 */ /* 0x000322000c1e1500 */
[----:B------:R-:W-:Y:S01]  /*1ea0*/  IMAD.WIDE.U32 R76, R18, 0x2, R76 ;  /* 0x00000002124c7825 */ /* 0x000fe200078e004c */
[----:B0-----:R-:W-:-:S02]  /*1eb0*/  LEA R64, P0, R20, R48, 0x7 ;  /* 0x0000003014407211 */ /* 0x001fc400078038ff */
[----:B-1----:R-:W-:Y:S02]  /*1ec0*/  LEA R62, P1, R15, R48, 0x7 ;  /* 0x000000300f3e7211 */ /* 0x002fe400078238ff */
[-C--:B------:R-:W-:Y:S02]  /*1ed0*/  LEA.HI.X R65, R129, R49.reuse, RZ, 0x1, P0 ;  /* 0x0000003181417211 */ /* 0x080fe400000f0cff */
[----:B------:R-:W-:Y:S01]  /*1ee0*/  LEA.HI.X R63, R130, R49, RZ, 0x1, P1 ;  /* 0x00000031823f7211 */ /* 0x000fe200008f0cff */
[----:B------:R0:W-:Y:S01]  /*1ef0*/  STS.U16 [R88+UR8+0x1200], R131 ;  /* 0x0012008358007988 */ /* 0x0001e20008000408 */
[----:B------:R-:W-:-:S03]  /*1f00*/  IMAD.WIDE.U32 R82, R18, 0x2, R82 ;  /* 0x0000000212527825 */ /* 0x000fc600078e0052 */
[----:B------:R1:W-:Y:S01]  /*1f10*/  STS.U16 [R88+UR8+0x6840], R89 ;  /* 0x0068405958007988 */ /* 0x0003e20008000408 */
[----:B------:R-:W-:-:S03]  /*1f20*/  IMAD.WIDE.U32 R74, R18, 0x2, R74 ;  /* 0x00000002124a7825 */ /* 0x000fc600078e004a */
[----:B------:R1:W-:Y:S01]  /*1f30*/  STS.U16 [R88+UR8+0x2a40], R90 ;  /* 0x002a405a58007988 */ /* 0x0003e20008000408 */
[----:B------:R-:W-:-:S03]  /*1f40*/  IMAD.WIDE.U32 R64, R18, 0x2, R64 ;  /* 0x0000000212407825 */ /* 0x000fc600078e0040 */
[----:B------:R1:W-:Y:S01]  /*1f50*/  STS.U16 [R88+UR8+0x1240], R132 ;  /* 0x0012408458007988 */ /* 0x0003e20008000408 */
[----:B0-----:R-:W-:Y:S02]  /*1f60*/  IMAD.SHL.U32 R131, R21, 0x40, RZ ;  /* 0x0000004015837824 */ /* 0x001fe400078e00ff */
[----:B------:R-:W-:Y:S01]  /*1f70*/  IMAD.WIDE.U32 R62, R18, 0x2, R62 ;  /* 0x00000002123e7825 */ /* 0x000fe200078e003e */
[----:B-1----:R-:W4:Y:S04]  /*1f80*/  LDG.E.U16 R89, desc[UR10][R76.64+0x40] ;  /* 0x0000400a4c597981 */ /* 0x002f28000c1e1500 */
[----:B------:R0:W4:Y:S01]  /*1f90*/  LDG.E.U16 R90, desc[UR10][R76.64] ;  /* 0x0000000a4c5a7981 */ /* 0x000122000c1e1500 */
[----:B------:R-:W-:-:S03]  /*1fa0*/  IMAD.SHL.U32 R132, R6, 0x40, RZ ;  /* 0x0000004006847824 */ /* 0x000fc600078e00ff */
[----:B------:R-:W-:Y:S04]  /*1fb0*/  STS.U16 [R88+UR8+0x2840], R86 ;  /* 0x0028405658007988 */ /* 0x000fe80008000408 */
[----:B------:R-:W-:Y:S01]  /*1fc0*/  STS.U16 [R88+UR8+0x6800], R87 ;  /* 0x0068005758007988 */ /* 0x000fe20008000408 */
[----:B0-----:R-:W-:-:S03]  /*1fd0*/  LEA R76, P0, R21, R48, 0x7 ;  /* 0x00000030154c7211 */ /* 0x001fc600078038ff */
[----:B------:R-:W-:Y:S01]  /*1fe0*/  STS.U16 [R88+UR8+0x2c40], R69 ;  /* 0x002c404558007988 */ /* 0x000fe20008000408 */
[----:B------:R-:W-:-:S03]  /*1ff0*/  LEA.HI.X R77, R131, R49, RZ, 0x1, P0 ;  /* 0x00000031834d7211 */ /* 0x000fc600000f0cff */
[----:B------:R0:W-:Y:S04]  /*2000*/  STS.U16 [R88+UR8+0x5000], R134 ;  /* 0x0050008658007988 */ /* 0x0001e80008000408 */
[----:B------:R1:W-:Y:S04]  /*2010*/  STS.U16 [R88+UR8+0x5040], R133 ;  /* 0x0050408558007988 */ /* 0x0003e80008000408 */
[----:B------:R-:W-:Y:S01]  /*2020*/  STS.U16 [R88+UR8+0x6600], R84 ;  /* 0x0066005458007988 */ /* 0x000fe20008000408 */
[----:B0-----:R-:W-:-:S03]  /*2030*/  IMAD.SHL.U32 R134, R4, 0x40, RZ ;  /* 0x0000004004867824 */ /* 0x001fc600078e00ff */
[----:B------:R0:W-:Y:S01]  /*2040*/  STS.U16 [R88+UR8+0x2800], R85 ;  /* 0x0028005558007988 */ /* 0x0001e20008000408 */
[----:B-1----:R-:W-:-:S03]  /*2050*/  IMAD.SHL.U32 R133, R2, 0x40, RZ ;  /* 0x0000004002857824 */ /* 0x002fc600078e00ff */
[----:B------:R-:W5:Y:S04]  /*2060*/  LDG.E.U16 R69, desc[UR10][R82.64] ;  /* 0x0000000a52457981 */ /* 0x000f68000c1e1500 */
[----:B------:R-:W2:Y:S04]  /*2070*/  LDG.E.U16 R68, desc[UR10][R82.64+0x40] ;  /* 0x0000400a52447981 */ /* 0x000ea8000c1e1500 */
[----:B------:R-:W4:Y:S04]  /*2080*/  LDG.E.U16 R87, desc[UR10][R74.64] ;  /* 0x0000000a4a577981 */ /* 0x000f28000c1e1500 */
[----:B------:R1:W4:Y:S04]  /*2090*/  LDG.E.U16 R86, desc[UR10][R74.64+0x40] ;  /* 0x0000400a4a567981 */ /* 0x000328000c1e1500 */
[----:B0-----:R-:W4:Y:S04]  /*20a0*/  LDG.E.U16 R85, desc[UR10][R64.64] ;  /* 0x0000000a40557981 */ /* 0x001f28000c1e1500 */
[----:B------:R0:W4:Y:S01]  /*20b0*/  LDG.E.U16 R84, desc[UR10][R64.64+0x40] ;  /* 0x0000400a40547981 */ /* 0x000122000c1e1500 */
[----:B-1----:R-:W-:-:S03]  /*20c0*/  LEA R74, P0, R6, R48, 0x7 ;  /* 0x00000030064a7211 */ /* 0x002fc600078038ff */
[----:B------:R-:W4:Y:S04]  /*20d0*/  LDG.E.U16 R83, desc[UR10][R62.64] ;  /* 0x0000000a3e537981 */ /* 0x000f28000c1e1500 */
[----:B------:R1:W4:Y:S01]  /*20e0*/  LDG.E.U16 R82, desc[UR10][R62.64+0x40] ;  /* 0x0000400a3e527981 */ /* 0x000322000c1e1500 */
[-C--:B0-----:R-:W-:Y:S02]  /*20f0*/  LEA R64, P1, R2, R48.reuse, 0x7 ;  /* 0x0000003002407211 */ /* 0x081fe400078238ff */
[-C--:B------:R-:W-:Y:S02]  /*2100*/  LEA.HI.X R75, R132, R49.reuse, RZ, 0x1, P0 ;  /* 0x00000031844b7211 */ /* 0x080fe400000f0cff */
[----:B------:R-:W-:Y:S02]  /*2110*/  LEA.HI.X R65, R133, R49, RZ, 0x1, P1 ;  /* 0x0000003185417211 */ /* 0x000fe400008f0cff */
[----:B-1----:R-:W-:Y:S01]  /*2120*/  LEA R62, P2, R4, R48, 0x7 ;  /* 0x00000030043e7211 */ /* 0x002fe200078438ff */
[----:B------:R-:W-:-:S03]  /*2130*/  IMAD.WIDE.U32 R80, R18, 0x2, R80 ;  /* 0x0000000212507825 */ /* 0x000fc600078e0050 */
[----:B------:R-:W-:Y:S01]  /*2140*/  LEA.HI.X R63, R134, R49, RZ, 0x1, P2 ;  /* 0x00000031863f7211 */ /* 0x000fe200010f0cff */
[C---:B------:R-:W-:Y:S01]  /*2150*/  IMAD.WIDE.U32 R78, R18.reuse, 0x2, R78 ;  /* 0x00000002124e7825 */ /* 0x040fe200078e004e */
[----:B------:R-:W-:Y:S03]  /*2160*/  STS.U16 [R88+UR8+0x6040], R72 ;  /* 0x0060404858007988 */ /* 0x000fe60008000408 */
[C---:B------:R-:W-:Y:S01]  /*2170*/  IMAD.WIDE.U32 R76, R18.reuse, 0x2, R76 ;  /* 0x00000002124c7825 */ /* 0x040fe200078e004c */
[----:B------:R0:W-:Y:S03]  /*2180*/  STS.U16 [R88+UR8+0x2240], R73 ;  /* 0x0022404958007988 */ /* 0x0001e60008000408 */
[C---:B------:R-:W-:Y:S01]  /*2190*/  IMAD.WIDE.U32 R74, R18.reuse, 0x2, R74 ;  /* 0x00000002124a7825 */ /* 0x040fe200078e004a */
[----:B------:R1:W-:Y:S03]  /*21a0*/  STS.U16 [R88+UR8+0x6c00], R70 ;  /* 0x006c004658007988 */ /* 0x0003e60008000408 */
[C---:B------:R-:W-:Y:S01]  /*21b0*/  IMAD.WIDE.U32 R64, R18.reuse, 0x2, R64 ;  /* 0x0000000212407825 */ /* 0x040fe200078e0040 */
[----:B------:R1:W-:Y:S03]  /*21c0*/  STS.U16 [R88+UR8+0x6c40], R71 ;  /* 0x006c404758007988 */ /* 0x0003e60008000408 */
[----:B------:R-:W-:Y:S01]  /*21d0*/  IMAD.WIDE.U32 R62, R18, 0x2, R62 ;  /* 0x00000002123e7825 */ /* 0x000fe200078e003e */
[----:B0-----:R-:W3:Y:S04]  /*21e0*/  LDG.E.U16 R73, desc[UR10][R78.64] ;  /* 0x0000000a4e497981 */ /* 0x001ee8000c1e1500 */
[----:B-1----:R-:W4:Y:S04]  /*21f0*/  LDG.E.U16 R70, desc[UR10][R80.64+0x40] ;  /* 0x0000400a50467981 */ /* 0x002f28000c1e1500 */
[----:B------:R-:W4:Y:S04]  /*2200*/  LDG.E.U16 R71, desc[UR10][R80.64] ;  /* 0x0000000a50477981 */ /* 0x000f28000c1e1500 */
[----:B------:R-:W4:Y:S04]  /*2210*/  LDG.E.U16 R72, desc[UR10][R78.64+0x40] ;  /* 0x0000400a4e487981 */ /* 0x000f28000c1e1500 */
[----:B------:R0:W-:Y:S04]  /*2220*/  STS.U16 [R88+UR8+0x1000], R136 ;  /* 0x0010008858007988 */ /* 0x0001e80008000408 */
[----:B------:R1:W-:Y:S04]  /*2230*/  STS.U16 [R88+UR8+0x1040], R135 ;  /* 0x0010408758007988 */ /* 0x0003e80008000408 */
[----:B------:R-:W4:Y:S01]  /*2240*/  LDG.E.U16 R81, desc[UR10][R76.64] ;  /* 0x0000000a4c517981 */ /* 0x000f22000c1e1500 */
[----:B0-----:R-:W-:-:S03]  /*2250*/  IMAD.SHL.U32 R136, R104, 0x40, RZ ;  /* 0x0000004068887824 */ /* 0x001fc600078e00ff */
[----:B------:R-:W4:Y:S01]  /*2260*/  LDG.E.U16 R80, desc[UR10][R76.64+0x40] ;  /* 0x0000400a4c507981 */ /* 0x000f22000c1e1500 */
[----:B-1----:R-:W-:-:S03]  /*2270*/  IMAD.SHL.U32 R135, R23, 0x40, RZ ;  /* 0x0000004017877824 */ /* 0x002fc600078e00ff */
[----:B------:R-:W4:Y:S04]  /*2280*/  LDG.E.U16 R79, desc[UR10][R74.64] ;  /* 0x0000000a4a4f7981 */ /* 0x000f28000c1e1500 */
[----:B------:R-:W4:Y:S04]  /*2290*/  LDG.E.U16 R78, desc[UR10][R74.64+0x40] ;  /* 0x0000400a4a4e7981 */ /* 0x000f28000c1e1500 */
[----:B------:R-:W4:Y:S04]  /*22a0*/  LDG.E.U16 R77, desc[UR10][R64.64] ;  /* 0x0000000a404d7981 */ /* 0x000f28000c1e1500 */
[----:B------:R0:W4:Y:S04]  /*22b0*/  LDG.E.U16 R76, desc[UR10][R64.64+0x40] ;  /* 0x0000400a404c7981 */ /* 0x000128000c1e1500 */
[----:B------:R-:W4:Y:S04]  /*22c0*/  LDG.E.U16 R75, desc[UR10][R62.64] ;  /* 0x0000000a3e4b7981 */ /* 0x000f28000c1e1500 */
[----:B------:R1:W4:Y:S01]  /*22d0*/  LDG.E.U16 R74, desc[UR10][R62.64+0x40] ;  /* 0x0000400a3e4a7981 */ /* 0x000322000c1e1500 */
[----:B0-----:R-:W-:-:S04]  /*22e0*/  LEA R64, P0, R23, R48, 0x7 ;  /* 0x0000003017407211 */ /* 0x001fc800078038ff */
[----:B------:R-:W-:Y:S02]  /*22f0*/  LEA.HI.X R65, R135, R49, RZ, 0x1, P0 ;  /* 0x0000003187417211 */ /* 0x000fe400000f0cff */
[----:B-1----:R-:W-:-:S04]  /*2300*/  LEA R62, P1, R104, R48, 0x7 ;  /* 0x00000030683e7211 */ /* 0x002fc800078238ff */
[----:B------:R-:W-:Y:S01]  /*2310*/  LEA.HI.X R63, R136, R49, RZ, 0x1, P1 ;  /* 0x00000031883f7211 */ /* 0x000fe200008f0cff */
[----:B------:R-:W-:-:S04]  /*2320*/  IMAD.WIDE.U32 R64, R18, 0x2, R64 ;  /* 0x0000000212407825 */ /* 0x000fc800078e0040 */
[----:B------:R-:W-:Y:S01]  /*2330*/  IMAD.WIDE.U32 R62, R18, 0x2, R62 ;  /* 0x00000002123e7825 */ /* 0x000fe200078e003e */
[----:B------:R-:W-:Y:S04]  /*2340*/  STS.U16 [R88+UR8+0x4200], R161 ;  /* 0x004200a158007988 */ /* 0x000fe80008000408 */
[----:B------:R-:W-:Y:S04]  /*2350*/  STS.U16 [R88+UR8+0x400], R160 ;  /* 0x000400a058007988 */ /* 0x000fe80008000408 */
[----:B------:R-:W-:Y:S04]  /*2360*/  STS.U16 [R88+UR8+0x440], R159 ;  /* 0x0004409f58007988 */ /* 0x000fe80008000408 */
[----:B------:R0:W-:Y:S04]  /*2370*/  STS.U16 [R88+UR8+0x4400], R158 ;  /* 0x0044009e58007988 */ /* 0x0001e80008000408 */
[----:B------:R1:W-:Y:S04]  /*2380*/  STS.U16 [R88+UR8+0x4e40], R138 ;  /* 0x004e408a58007988 */ /* 0x0003e80008000408 */
[----:B------:R1:W-:Y:S04]  /*2390*/  STS.U16 [R88+UR8+0x4e00], R137 ;  /* 0x004e008958007988 */ /* 0x0003e80008000408 */
[----:B0-----:R-:W4:Y:S01]  /*23a0*/  LDG.E.U16 R158, desc[UR10][R64.64] ;  /* 0x0000000a409e7981 */ /* 0x001f22000c1e1500 */
[----:B-1----:R-:W-:-:S03]  /*23b0*/  IMAD.SHL.U32 R138, R105, 0x40, RZ ;  /* 0x00000040698a7824 */ /* 0x002fc600078e00ff */
[----:B------:R0:W4:Y:S01]  /*23c0*/  LDG.E.U16 R159, desc[UR10][R64.64+0x40] ;  /* 0x0000400a409f7981 */ /* 0x000122000c1e1500 */
[----:B------:R-:W-:-:S03]  /*23d0*/  IMAD.SHL.U32 R137, R106, 0x40, RZ ;  /* 0x000000406a897824 */ /* 0x000fc600078e00ff */
        /* <DEDUP_REMOVED lines=8> */
[----:B------:R-:W4:Y:S04]  /*2460*/  LDG.E.U16 R163, desc[UR10][R64.64] ;  /* 0x0000000a40a37981 */ /* 0x000f28000c1e1500 */
[----:B------:R-:W4:Y:S04]  /*2470*/  LDG.E.U16 R162, desc[UR10][R62.64] ;  /* 0x0000000a3ea27981 */ /* 0x000f28000c1e1500 */
[----:B------:R-:W4:Y:S04]  /*2480*/  LDG.E.U16 R164, desc[UR10][R62.64+0x40] ;  /* 0x0000400a3ea47981 */ /* 0x000f28000c1e1500 */
[----:B------:R-:W4:Y:S04]  /*2490*/  LDG.E.U16 R165, desc[UR10][R64.64+0x40] ;  /* 0x0000400a40a57981 */ /* 0x000f28000c1e1500 */
[----:B------:R-:W-:Y:S04]  /*24a0*/  STS.U16 [R88+UR8+0x2e40], R24 ;  /* 0x002e401858007988 */ /* 0x000fe80008000408 */
        /* <DEDUP_REMOVED lines=35> */
[----:B-----5:R-:W-:Y:S04]  /*26e0*/  STS.U16 [R88+UR8+0x8400], R69 ;  /* 0x0084004558007988 */ /* 0x020fe80008000408 */
[----:B--2---:R-:W-:Y:S04]  /*26f0*/  STS.U16 [R88+UR8+0x8440], R68 ;  /* 0x0084404458007988 */ /* 0x004fe80008000408 */
[----:B------:R-:W-:Y:S04]  /*2700*/  STS.U16 [R88+UR8+0x8800], R157 ;  /* 0x0088009d58007988 */ /* 0x000fe80008000408 */
[----:B---3--:R-:W-:Y:S04]  /*2710*/  STS.U16 [R88+UR8+0x8640], R73 ;  /* 0x0086404958007988 */ /* 0x008fe80008000408 */
[----:B----4-:R-:W-:Y:S04]  /*2720*/  STS.U16 [R88+UR8+0x8200], R70 ;  /* 0x0082004658007988 */ /* 0x010fe80008000408 */
        /* <DEDUP_REMOVED lines=50> */
[----:B------:R0:W-:Y:S04]  /*2a50*/  STS.U16 [R88+UR8+0xb600], R74 ;  /* 0x00b6004a58007988 */ /* 0x0001e80008000408 */
[----:B------:R-:W-:Y:S04]  /*2a60*/  STS.U16 [R88+UR8+0xb800], R158 ;  /* 0x00b8009e58007988 */ /* 0x000fe80008000408 */
[----:B------:R-:W-:Y:S04]  /*2a70*/  STS.U16 [R88+UR8+0xb840], R159 ;  /* 0x00b8409f58007988 */ /* 0x000fe80008000408 */
[----:B------:R-:W-:Y:S04]  /*2a80*/  STS.U16 [R88+UR8+0xba40], R160 ;  /* 0x00ba40a058007988 */ /* 0x000fe80008000408 */
[----:B------:R-:W-:Y:S04]  /*2a90*/  STS.U16 [R88+UR8+0xba00], R161 ;  /* 0x00ba00a158007988 */ /* 0x000fe80008000408 */
[----:B------:R-:W-:Y:S04]  /*2aa0*/  STS.U16 [R88+UR8+0xbe40], R162 ;  /* 0x00be40a258007988 */ /* 0x000fe80008000408 */
[----:B------:R-:W-:Y:S04]  /*2ab0*/  STS.U16 [R88+UR8+0xbe00], R164 ;  /* 0x00be00a458007988 */ /* 0x000fe80008000408 */
[----:B------:R-:W-:Y:S04]  /*2ac0*/  STS.U16 [R88+UR8+0xbc00], R163 ;  /* 0x00bc00a358007988 */ /* 0x000fe80008000408 */
[----:B------:R1:W-:Y:S01]  /*2ad0*/  STS.U16 [R88+UR8+0xbc40], R165 ;  /* 0x00bc40a558007988 */ /* 0x0003e20008000408 */
[----:B------:R-:W-:Y:S01]  /*2ae0*/  BAR.SYNC.DEFER_BLOCKING 0x0 ;  /* 0x0000000000007b1d */ /* 0x000fe20000010000 */
[----:B------:R-:W-:-:S02]  /*2af0*/  UIADD3 UR4, UR8, 0x8000, URZ ;  /* 0x0000800008047890 */ /* 0x000fc4000fffe03f */
[----:B------:R-:W-:Y:S02]  /*2b00*/  USHF.R.U32.HI UR5, URZ, 0x4, UR8 ;  /* 0x000000043f057899 */ /* 0x000fe40008011608 */
[----:B------:R-:W-:Y:S02]  /*2b10*/  USHF.R.U32.HI UR6, URZ, 0x4, UR4 ;  /* 0x000000043f067899 */ /* 0x000fe40008011604 */
[----:B------:R-:W-:Y:S02]  /*2b20*/  USGXT.U32 UR4, UR5, 0xe ;  /* 0x0000000e0504789a */ /* 0x000fe40008000000 */
[----:B------:R-:W-:Y:S01]  /*2b30*/  USGXT.U32 UR6, UR6, 0xe ;  /* 0x0000000e0606789a */ /* 0x000fe20008000000 */
[----:B------:R-:W-:Y:S01]  /*2b40*/  UMOV UR5, 0x40000040 ;  /* 0x4000004000057882 */ /* 0x000fe20000000000 */
[----:B------:R-:W-:Y:S01]  /*2b50*/  UMOV UR7, 0x40000040 ;  /* 0x4000004000077882 */ /* 0x000fe20000000000 */
[----:B0-----:R-:W-:-:S06]  /*2b60*/  WARPGROUP.ARRIVE ;  /* 0x00000000000079c5 */ /* 0x001fcc0000000000 */
[----:B------:R-:W-:Y:S01]  /*2b70*/  HGMMA.64x64x16.F32 R56, gdesc[UR4].tnspB, RZ, !UPT ;  /* 0x40e00000043879f0 */ /* 0x000fe2000c7008ff */
[----:B------:R-:W-:Y:S02]  /*2b80*/  UIADD3 UR12, UP0, UR4, 0x2, URZ ;  /* 0x00000002040c7890 */ /* 0x000fe4000ff1e03f */
[----:B------:R-:W-:Y:S01]  /*2b90*/  UIADD3 UR14, UP1, UR6, 0x80, URZ ;  /* 0x00000080060e7890 */ /* 0x000fe2000ff3e03f */
[----:B------:R-:W-:Y:S01]  /*2ba0*/  UMOV UR4, URZ ;  /* 0x0000003f00047c82 */ /* 0x000fe20008000000 */
[----:B------:R-:W-:Y:S01]  /*2bb0*/  UMOV UR5, URZ ;  /* 0x0000003f00057c82 */ /* 0x000fe20008000000 */
[----:B------:R-:W-:Y:S02]  /*2bc0*/  UIADD3.X UR13, UR4, 0x40000040, URZ, UP0, !UPT ;  /* 0x40000040040d7890 */ /* 0x000fe400087fe43f */
[----:B------:R-:W-:-:S09]  /*2bd0*/  UIADD3.X UR15, UR5, 0x40000040, URZ, UP1, !UPT ;  /* 0x40000040050f7890 */ /* 0x000fd20008ffe43f */
[----:B------:R-:W-:Y:S01]  /*2be0*/  HGMMA.64x64x16.F32 R56, gdesc[UR12].tnspB, R56 ;  /* 0x40e000000c3879f0 */ /* 0x000fe20008700838 */
[----:B------:R-:W-:Y:S02]  /*2bf0*/  UIADD3.64 UR28, UR12, 0x2, URZ ;  /* 0x000000020c1c7897 */ /* 0x000fe4000fffe03f */
[----:B------:R-:W-:Y:S02]  /*2c00*/  UIADD3.64 UR30, UR14, 0x80, URZ ;  /* 0x000000800e1e7897 */ /* 0x000fe4000fffe03f */
[----:B------:R-:W-:Y:S02]  /*2c10*/  UIADD3.64 UR32, UR12, 0x4, URZ ;  /* 0x000000040c207897 */ /* 0x000fe4000fffe03f */
[----:B------:R-:W-:-:S05]  /*2c20*/  UIADD3.64 UR34, UR14, 0x100, URZ ;  /* 0x000001000e227897 */ /* 0x000fca000fffe03f */
[----:B------:R-:W-:Y:S01]  /*2c30*/  HGMMA.64x64x16.F32 R56, gdesc[UR28].tnspB, R56 ;  /* 0x40e000001c3879f0 */ /* 0x000fe20008700838 */
[----:B------:R-:W-:Y:S02]  /*2c40*/  UIADD3.64 UR36, UR12, 0x3fe, URZ ;  /* 0x000003fe0c247897 */ /* 0x000fe4000fffe03f */
[----:B------:R-:W-:Y:S01]  /*2c50*/  UIADD3.64 UR38, UR14, 0x180, URZ ;  /* 0x000001800e267897 */ /* 0x000fe2000fffe03f */
[----:B------:R-:W-:Y:S01]  /*2c60*/  HGMMA.64x64x16.F32 R56, gdesc[UR32].tnspB, R56 ;  /* 0x40e00000203879f0 */ /* 0x000fe20008700838 */
[----:B------:R-:W-:Y:S02]  /*2c70*/  UIADD3.64 UR24, UR12, 0x400, URZ ;  /* 0x000004000c187897 */ /* 0x000fe4000fffe03f */
[----:B------:R-:W-:-:S05]  /*2c80*/  UIADD3.64 UR26, UR14, 0x200, URZ ;  /* 0x000002000e1a7897 */ /* 0x000fca000fffe03f */
[----:B------:R-:W-:Y:S01]  /*2c90*/  HGMMA.64x64x16.F32 R56, gdesc[UR36].tnspB, R56 ;  /* 0x40e00000243879f0 */ /* 0x000fe20008700838 */
[----:B------:R-:W-:Y:S02]  /*2ca0*/  UIADD3.64 UR20, UR12, 0x402, URZ ;  /* 0x000004020c147897 */ /* 0x000fe4000fffe03f */
[----:B------:R-:W-:Y:S01]  /*2cb0*/  UIADD3.64 UR22, UR14, 0x280, URZ ;  /* 0x000002800e167897 */ /* 0x000fe2000fffe03f */
[----:B------:R-:W-:Y:S01]  /*2cc0*/  HGMMA.64x64x16.F32 R56, gdesc[UR24].tnspB, R56 ;  /* 0x40e00000183879f0 */ /* 0x000fe20008700838 */
[----:B------:R-:W-:Y:S02]  /*2cd0*/  UIADD3.64 UR16, UR12, 0x404, URZ ;  /* 0x000004040c107897 */ /* 0x000fe4000fffe03f */
[----:B------:R-:W-:Y:S02]  /*2ce0*/  UIADD3.64 UR18, UR14, 0x300, URZ ;  /* 0x000003000e127897 */ /* 0x000fe4000fffe03f */
[----:B------:R-:W-:-:S03]  /*2cf0*/  UIADD3.64 UR4, UR12, 0x1fe, URZ ;  /* 0x000001fe0c047897 */ /* 0x000fc6000fffe03f */
[----:B------:R-:W-:Y:S04]  /*2d00*/  HGMMA.64x64x16.F32 R56, gdesc[UR20].tnspB, R56 ;  /* 0x40e00000143879f0 */ /* 0x000fe80008700838 */
[----:B------:R-:W-:Y:S04]  /*2d10*/  HGMMA.64x64x16.F32 R56, gdesc[UR16].tnspB, R56 ;  /* 0x40e00000103879f0 */ /* 0x000fe80008700838 */
[----:B------:R-:W-:Y:S01]  /*2d20*/  HGMMA.64x64x16.F32 R24, gdesc[UR4].tnspB, RZ, !UPT ;  /* 0x40e00000041879f0 */ /* 0x000fe2000c7008ff */
[----:B------:R-:W-:Y:S01]  /*2d30*/  UIADD3.64 UR4, UR12, 0x200, URZ ;  /* 0x000002000c047897 */ /* 0x000fe2000fffe03f */
[----:B------:R-:W-:Y:S01]  /*2d40*/  UMOV UR6, UR14 ;  /* 0x0000000e00067c82 */ /* 0x000fe20008000000 */
[----:B------:R-:W-:Y:S01]  /*2d50*/  UMOV UR7, UR15 ;  /* 0x0000000f00077c82 */ /* 0x000fe20008000000 */
[----:B------:R-:W-:-:S06]  /*2d60*/  UIADD3.64 UR28, UR12, 0x202, URZ ;  /* 0x000002020c1c7897 */ /* 0x000fcc000fffe03f */
[----:B------:R-:W-:Y:S01]  /*2d70*/  HGMMA.64x64x16.F32 R24, gdesc[UR4].tnspB, R24 ;  /* 0x40e00000041879f0 */ /* 0x000fe20008700818 */
[----:B------:R-:W-:-:S03]  /*2d80*/  UIADD3.64 UR32, UR12, 0x204, URZ ;  /* 0x000002040c207897 */ /* 0x000fc6000fffe03f */
[----:B------:R-:W-:Y:S01]  /*2d90*/  HGMMA.64x64x16.F32 R24, gdesc[UR28].tnspB, R24 ;  /* 0x40e000001c1879f0 */ /* 0x000fe20008700818 */
[----:B------:R-:W-:-:S05]  /*2da0*/  UIADD3.64 UR36, UR12, 0x5fe, URZ ;  /* 0x000005fe0c247897 */ /* 0x000fca000fffe03f */
[----:B------:R-:W-:Y:S01]  /*2db0*/  HGMMA.64x64x16.F32 R24, gdesc[UR32].tnspB, R24 ;  /* 0x40e00000201879f0 */ /* 0x000fe20008700818 */
[----:B------:R-:W-:-:S03]  /*2dc0*/  UIADD3.64 UR24, UR12, 0x600, URZ ;  /* 0x000006000c187897 */ /* 0x000fc6000fffe03f */
[----:B------:R-:W-:Y:S01]  /*2dd0*/  HGMMA.64x64x16.F32 R24, gdesc[UR36].tnspB, R24 ;  /* 0x40e00000241879f0 */ /* 0x000fe20008700818 */
[----:B------:R-:W-:-:S05]  /*2de0*/  UIADD3.64 UR20, UR12, 0x602, URZ ;  /* 0x000006020c147897 */ /* 0x000fca000fffe03f */
[----:B------:R-:W-:Y:S01]  /*2df0*/  HGMMA.64x64x16.F32 R24, gdesc[UR24].tnspB, R24 ;  /* 0x40e00000181879f0 */ /* 0x000fe20008700818 */
[----:B------:R-:W-:-:S03]  /*2e00*/  UIADD3.64 UR12, UR12, 0x604, URZ ;  /* 0x000006040c0c7897 */ /* 0x000fc6000fffe03f */
[----:B------:R-:W-:Y:S01]  /*2e10*/  HGMMA.64x64x16.F32 R24, gdesc[UR20].tnspB, R24 ;  /* 0x40e00000141879f0 */ /* 0x000fe20008700818 */
[----:B------:R-:W-:Y:S01]  /*2e20*/  UMOV UR14, UR18 ;  /* 0x00000012000e7c82 */ /* 0x000fe20008000000 */
[----:B------:R-:W-:Y:S01]  /*2e30*/  UMOV UR15, UR19 ;  /* 0x00000013000f7c82 */ /* 0x000fe20008000000 */
[----:B------:R-:W0:Y:S03]  /*2e40*/  S2R R141, SR_TID.X ;  /* 0x00000000008d7919 */ /* 0x000e260000002100 */
[----:B------:R-:W-:Y:S01]  /*2e50*/  HGMMA.64x64x16.F32 R24, gdesc[UR12].tnspB, R24, gsb0 ;  /* 0x40e000000c1879f0 */ /* 0x000fe20008000818 */
[C---:B0-----:R-:W-:Y:S02]  /*2e60*/  IMAD.SHL.U32 R90, R141.reuse, 0x100, RZ ;  /* 0x000001008d5a7824 */ /* 0x041fe400078e00ff */
[C---:B------:R-:W-:Y:S01]  /*2e70*/  IMAD.SHL.U32 R89, R141.reuse, 0x10, RZ ;  /* 0x000000108d597824 */ /* 0x040fe200078e00ff */
[----:B------:R-:W-:Y:S01]  /*2e80*/  SHF.R.S32.HI R91, RZ, 0x5, R141 ;  /* 0x00000005ff5b7819 */ /* 0x000fe2000001148d */
[----:B-1----:R-:W-:Y:S01]  /*2e90*/  IMAD.SHL.U32 R88, R141, 0x20, RZ ;  /* 0x000000208d587824 */ /* 0x002fe200078e00ff */
[----:B------:R-:W-:-:S02]  /*2ea0*/  LOP3.LUT R90, R90, 0x1800, RZ, 0xc0, !PT ;  /* 0x000018005a5a7812 */ /* 0x000fc400078ec0ff */
[----:B------:R-:W-:Y:S02]  /*2eb0*/  SGXT R91, R91, 0x1 ;  /* 0x000000015b5b781a */ /* 0x000fe40000000200 */
[----:B------:R-:W-:Y:S01]  /*2ec0*/  LOP3.LUT R92, R90, 0x70, R89, 0xf8, !PT ;  /* 0x000000705a5c7812 */ /* 0x000fe200078ef859 */
[----:B------:R-:W-:Y:S01]  /*2ed0*/  IMAD.SHL.U32 R90, R141, 0x2, RZ ;  /* 0x000000028d5a7824 */ /* 0x000fe200078e00ff */
[----:B------:R-:W-:Y:S02]  /*2ee0*/  LOP3.LUT R88, R88, 0x60, RZ, 0xc0, !PT ;  /* 0x0000006058587812 */ /* 0x000fe400078ec0ff */
[----:B------:R-:W-:Y:S02]  /*2ef0*/  SHF.R.S32.HI R140, RZ, 0x2, R141 ;  /* 0x00000002ff8c7819 */ /* 0x000fe4000001148d */
[----:B------:R-:W-:Y:S02]  /*2f00*/  LOP3.LUT R89, R88, 0x780, R89, 0xf8, !PT ;  /* 0x0000078058597812 */ /* 0x000fe400078ef859 */
[----:B------:R-:W-:-:S02]  /*2f10*/  LOP3.LUT R91, R92, 0x2010, R91, 0x78, !PT ;  /* 0x000020105c5b7812 */ /* 0x000fc400078e785b */
[----:B------:R-:W-:Y:S02]  /*2f20*/  SGXT R140, R140, 0x1 ;  /* 0x000000018c8c781a */ /* 0x000fe40000000200 */
[----:B------:R-:W-:Y:S02]  /*2f30*/  LOP3.LUT R90, R90, 0x80, RZ, 0xc0, !PT ;  /* 0x000000805a5a7812 */ /* 0x000fe400078ec0ff */
[----:B------:R-:W-:Y:S02]  /*2f40*/  LOP3.LUT R140, R89, 0x2010, R140, 0xf8, !PT ;  /* 0x00002010598c7812 */ /* 0x000fe400078ef88c */
[----:B------:R-:W-:Y:S02]  /*2f50*/  IADD3 R139, R91, UR8, R90 ;  /* 0x000000085b8b7c10 */ /* 0x000fe4000fffe05a */
[----:B------:R-:W-:Y:S01]  /*2f60*/  SHF.R.U32.HI R141, RZ, 0x5, R141 ;  /* 0x00000005ff8d7819 */ /* 0x000fe2000001168d */
[----:B------:R-:W-:Y:S02]  /*2f70*/  WARPGROUP.DEPBAR.LE gsb0, 0x0 ;  /* 0x00008000000079c5 */ /* 0x000fe40000010000 */
[----:B------:R-:W-:-:S02]  /*2f80*/  IMAD.MOV.U32 R88, RZ, RZ, R56 ;  /* 0x000000ffff587224 */ /* 0x000fc400078e0038 */
[----:B------:R-:W-:Y:S02]  /*2f90*/  IMAD.MOV.U32 R89, RZ, RZ, R58 ;  /* 0x000000ffff597224 */ /* 0x000fe400078e003a */
[----:B------:R-:W-:Y:S02]  /*2fa0*/  IMAD.MOV.U32 R90, RZ, RZ, R72 ;  /* 0x000000ffff5a7224 */ /* 0x000fe400078e0048 */
[----:B------:R-:W-:Y:S01]  /*2fb0*/  IMAD.MOV.U32 R91, RZ, RZ, R74 ;  /* 0x000000ffff5b7224 */ /* 0x000fe200078e004a */
[----:B------:R-:W-:Y:S01]  /*2fc0*/  BAR.SYNC.DEFER_BLOCKING 0x0 ;  /* 0x0000000000007b1d */ /* 0x000fe20000010000 */
[----:B------:R-:W-:Y:S01]  /*2fd0*/  IMAD.MOV.U32 R56, RZ, RZ, R57 ;  /* 0x000000ffff387224 */ /* 0x000fe200078e0039 */
[----:B------:R-:W-:Y:S01]  /*2fe0*/  LOP3.LUT R72, R140, 0x10, RZ, 0x3c, !PT ;  /* 0x000000108c487812 */ /* 0x000fe200078e3cff */
[----:B------:R-:W-:Y:S02]  /*2ff0*/  IMAD.MOV.U32 R92, RZ, RZ, R60 ;  /* 0x000000ffff5c7224 */ /* 0x000fe400078e003c */
[----:B------:R-:W-:Y:S01]  /*3000*/  IMAD.MOV.U32 R93, RZ, RZ, R62 ;  /* 0x000000ffff5d7224 */ /* 0x000fe200078e003e */
[----:B------:R0:W-:Y:S02]  /*3010*/  STS.128 [R140+UR8], R88 ;  /* 0x000000588c007988 */ /* 0x0001e40008000c08 */
[----:B0-----:R-:W0:Y:S01]  /*3020*/  LDC.64 R88, c[0x0][0x220] ;  /* 0x00008800ff587b82 */ /* 0x001e220000000a00 */
[----:B------:R-:W-:-:S02]  /*3030*/  IMAD.MOV.U32 R94, RZ, RZ, R76 ;  /* 0x000000ffff5e7224 */ /* 0x000fc400078e004c */
[----:B------:R-:W-:Y:S02]  /*3040*/  IMAD.MOV.U32 R95, RZ, RZ, R78 ;  /* 0x000000ffff5f7224 */ /* 0x000fe400078e004e */
[----:B------:R-:W-:Y:S02]  /*3050*/  IMAD.MOV.U32 R96, RZ, RZ, R64 ;  /* 0x000000ffff607224 */ /* 0x000fe400078e0040 */
[----:B------:R-:W-:Y:S02]  /*3060*/  IMAD.MOV.U32 R97, RZ, RZ, R66 ;  /* 0x000000ffff617224 */ /* 0x000fe400078e0042 */
[----:B------:R-:W-:Y:S02]  /*3070*/  IMAD.MOV.U32 R98, RZ, RZ, R80 ;  /* 0x000000ffff627224 */ /* 0x000fe400078e0050 */
[----:B------:R-:W-:Y:S02]  /*3080*/  IMAD.MOV.U32 R99, RZ, RZ, R82 ;  /* 0x000000ffff637224 */ /* 0x000fe400078e0052 */
[----:B------:R-:W-:-:S02]  /*3090*/  IMAD.MOV.U32 R100, RZ, RZ, R68 ;  /* 0x000000ffff647224 */ /* 0x000fc400078e0044 */
[----:B------:R-:W-:Y:S02]  /*30a0*/  IMAD.MOV.U32 R101, RZ, RZ, R70 ;  /* 0x000000ffff657224 */ /* 0x000fe400078e0046 */
[----:B------:R-:W-:Y:S02]  /*30b0*/  IMAD.MOV.U32 R102, RZ, RZ, R84 ;  /* 0x000000ffff667224 */ /* 0x000fe400078e0054 */
[----:B------:R-:W-:Y:S02]  /*30c0*/  IMAD.MOV.U32 R103, RZ, RZ, R86 ;  /* 0x000000ffff677224 */ /* 0x000fe400078e0056 */
[----:B------:R-:W-:Y:S02]  /*30d0*/  IMAD.MOV.U32 R57, RZ, RZ, R59 ;  /* 0x000000ffff397224 */ /* 0x000fe400078e003b */
[----:B------:R-:W-:Y:S02]  /*30e0*/  IMAD.MOV.U32 R58, RZ, RZ, R73 ;  /* 0x000000ffff3a7224 */ /* 0x000fe400078e0049 */
[----:B------:R-:W-:Y:S01]  /*30f0*/  IMAD.MOV.U32 R59, RZ, RZ, R75 ;  /* 0x000000ffff3b7224 */ /* 0x000fe200078e004b */
[----:B------:R-:W-:Y:S01]  /*3100*/  SGXT.U32 R73, R141, 0x2 ;  /* 0x000000028d49781a */ /* 0x000fe20000000000 */
[----:B------:R-:W-:Y:S01]  /*3110*/  IMAD.MOV.U32 R68, RZ, RZ, R69 ;  /* 0x000000ffff447224 */ /* 0x000fe200078e0045 */
[----:B------:R-:W-:Y:S01]  /*3120*/  STS.128 [R140+UR8+0x800], R92 ;  /* 0x0008005c8c007988 */ /* 0x000fe20008000c08 */
[----:B------:R-:W-:-:S02]  /*3130*/  IMAD.MOV.U32 R69, RZ, RZ, R71 ;  /* 0x000000ffff457224 */ /* 0x000fc400078e0047 */
[----:B------:R-:W-:Y:S01]  /*3140*/  IMAD.MOV.U32 R64, RZ, RZ, R65 ;  /* 0x000000ffff407224 */ /* 0x000fe200078e0041 */
[----:B------:R-:W-:Y:S01]  /*3150*/  STS.128 [R140+UR8+0x1000], R96 ;  /* 0x001000608c007988 */ /* 0x000fe20008000c08 */
[----:B------:R-:W-:Y:S02]  /*3160*/  IMAD.MOV.U32 R70, RZ, RZ, R85 ;  /* 0x000000ffff467224 */ /* 0x000fe400078e0055 */
[----:B------:R-:W-:Y:S01]  /*3170*/  IMAD.MOV.U32 R71, RZ, RZ, R87 ;  /* 0x000000ffff477224 */ /* 0x000fe200078e0057 */
[----:B------:R-:W-:Y:S01]  /*3180*/  STS.128 [R140+UR8+0x1800], R100 ;  /* 0x001800648c007988 */ /* 0x000fe20008000c08 */
[----:B------:R-:W-:-:S03]  /*3190*/  IMAD.MOV.U32 R65, RZ, RZ, R67 ;  /* 0x000000ffff417224 */ /* 0x000fc600078e0043 */
[----:B------:R0:W-:Y:S01]  /*31a0*/  STS.128 [R72+UR8], R56 ;  /* 0x0000003848007988 */ /* 0x0001e20008000c08 */
[----:B------:R-:W-:Y:S02]  /*31b0*/  IMAD.MOV.U32 R66, RZ, RZ, R81 ;  /* 0x000000ffff427224 */ /* 0x000fe400078e0051 */
[----:B------:R-:W-:Y:S01]  /*31c0*/  IMAD.MOV.U32 R67, RZ, RZ, R83 ;  /* 0x000000ffff437224 */ /* 0x000fe200078e0053 */
[C---:B------:R-:W-:Y:S01]  /*31d0*/  LOP3.LUT R75, R73.reuse, 0x8, RZ, 0xfc, !PT ;  /* 0x00000008494b7812 */ /* 0x040fe200078efcff */
[----:B------:R-:W-:Y:S01]  /*31e0*/  IMAD.MOV.U32 R60, RZ, RZ, R61 ;  /* 0x000000ffff3c7224 */ /* 0x000fe200078e003d */
[----:B------:R1:W-:Y:S01]  /*31f0*/  STS.128 [R72+UR8+0x1800], R68 ;  /* 0x0018004448007988 */ /* 0x0003e20008000c08 */
[----:B------:R-:W-:Y:S01]  /*3200*/  IMAD.MOV.U32 R61, RZ, RZ, R63 ;  /* 0x000000ffff3d7224 */ /* 0x000fe200078e003f */
[----:B------:R-:W-:Y:S01]  /*3210*/  LOP3.LUT R81, R73, 0x14, RZ, 0xfc, !PT ;  /* 0x0000001449517812 */ /* 0x000fe200078efcff */
[----:B------:R-:W-:Y:S02]  /*3220*/  IMAD.MOV.U32 R62, RZ, RZ, R77 ;  /* 0x000000ffff3e7224 */ /* 0x000fe400078e004d */
[----:B------:R-:W-:Y:S01]  /*3230*/  IMAD.MOV.U32 R63, RZ, RZ, R79 ;  /* 0x000000ffff3f7224 */ /* 0x000fe200078e004f */
[----:B0-----:R-:W-:-:S02]  /*3240*/  LEA R56, P0, R17, R88, 0x3 ;  /* 0x0000005811387211 */ /* 0x001fc400078018ff */
[C---:B------:R-:W-:Y:S01]  /*3250*/  LOP3.LUT R17, R73.reuse, 0x4, RZ, 0xfc, !PT ;  /* 0x0000000449117812 */ /* 0x040fe200078efcff */
[----:B------:R0:W-:Y:S01]  /*3260*/  STS.128 [R72+UR8+0x1000], R64 ;  /* 0x0010004048007988 */ /* 0x0001e20008000c08 */
[----:B------:R-:W-:Y:S02]  /*3270*/  LOP3.LUT R79, R73, 0x10, RZ, 0xfc, !PT ;  /* 0x00000010494f7812 */ /* 0x000fe400078efcff */
[-C--:B-1----:R-:W-:Y:S02]  /*3280*/  LEA R68, P2, R17, R88.reuse, 0x8 ;  /* 0x0000005811447211 */ /* 0x082fe400078440ff */
[----:B------:R-:W-:Y:S01]  /*3290*/  LOP3.LUT R59, R73, 0x18, RZ, 0xfc, !PT ;  /* 0x00000018493b7812 */ /* 0x000fe200078efcff */
[----:B------:R1:W-:Y:S01]  /*32a0*/  STS.128 [R72+UR8+0x800], R60 ;  /* 0x0008003c48007988 */ /* 0x0003e20008000c08 */
[-C--:B------:R-:W-:Y:S02]  /*32b0*/  LEA.HI.X R57, R107, R89.reuse, RZ, 0x2, P0 ;  /* 0x000000596b397211 */ /* 0x080fe400000f14ff */
[----:B------:R-:W-:Y:S01]  /*32c0*/  LEA R58, P6, R81, R88, 0x8 ;  /* 0x00000058513a7211 */ /* 0x000fe200078c40ff */
[----:B------:R-:W-:Y:S01]  /*32d0*/  BAR.SYNC.DEFER_BLOCKING 0x0 ;  /* 0x0000000000007b1d */ /* 0x000fe20000010000 */
[----:B------:R-:W-:-:S02]  /*32e0*/  LEA.HI.X R69, R108, R89, RZ, 0x2, P2 ;  /* 0x000000596c457211 */ /* 0x000fc400010f14ff */
[-C--:B------:R-:W-:Y:S02]  /*32f0*/  LEA R74, P2, R14, R88.reuse, 0x8 ;  /* 0x000000580e4a7211 */ /* 0x080fe400078440ff */
[-C--:B0-----:R-:W-:Y:S02]  /*3300*/  LEA R64, P3, R75, R88.reuse, 0x8 ;  /* 0x000000584b407211 */ /* 0x081fe400078640ff */
[----:B------:R-:W-:Y:S02]  /*3310*/  LOP3.LUT R77, R73, 0xc, RZ, 0xfc, !PT ;  /* 0x0000000c494d7812 */ /* 0x000fe400078efcff */
[----:B------:R-:W-:Y:S02]  /*3320*/  LEA.HI.X R65, R109, R89, RZ, 0x2, P3 ;  /* 0x000000596d417211 */ /* 0x000fe400018f14ff */
[-C--:B-1----:R-:W-:Y:S02]  /*3330*/  LEA R62, P5, R79, R88.reuse, 0x8 ;  /* 0x000000584f3e7211 */ /* 0x082fe400078a40ff */
[----:B------:R-:W-:-:S02]  /*3340*/  LEA R60, P0, R59, R88, 0x8 ;  /* 0x000000583b3c7211 */ /* 0x000fc400078040ff */
[-C--:B------:R-:W-:Y:S02]  /*3350*/  LEA R70, P1, R9, R88.reuse, 0x8 ;  /* 0x0000005809467211 */ /* 0x080fe400078240ff */
[-C--:B------:R-:W-:Y:S02]  /*3360*/  LEA R76, P3, R13, R88.reuse, 0x8 ;  /* 0x000000580d4c7211 */ /* 0x080fe400078640ff */
[-C--:B------:R-:W-:Y:S02]  /*3370*/  LEA.HI.X R59, R112, R89.reuse, RZ, 0x2, P6 ;  /* 0x00000059703b7211 */ /* 0x080fe400030f14ff */
[-C--:B------:R-:W-:Y:S02]  /*3380*/  LEA.HI.X R63, R111, R89.reuse, RZ, 0x2, P5 ;  /* 0x000000596f3f7211 */ /* 0x080fe400028f14ff */
[----:B------:R-:W-:Y:S01]  /*3390*/  LEA R8, P6, R8, R88, 0x8 ;  /* 0x0000005808087211 */ /* 0x000fe200078c40ff */
[----:B------:R-:W-:Y:S01]  /*33a0*/  LDS.128 R100, [R139+0x300] ;  /* 0x000300008b647984 */ /* 0x000fe20000000c00 */
[----:B------:R-:W-:-:S02]  /*33b0*/  LEA.HI.X R61, R113, R89, RZ, 0x2, P0 ;  /* 0x00000059713d7211 */ /* 0x000fc400000f14ff */
[-C--:B------:R-:W-:Y:S02]  /*33c0*/  LEA.HI.X R75, R116, R89.reuse, RZ, 0x2, P2 ;  /* 0x00000059744b7211 */ /* 0x080fe400010f14ff */
[-C--:B------:R-:W-:Y:S02]  /*33d0*/  LEA R66, P4, R77, R88.reuse, 0x8 ;  /* 0x000000584d427211 */ /* 0x080fe400078840ff */
[-C--:B------:R-:W-:Y:S02]  /*33e0*/  LEA R12, P5, R12, R88.reuse, 0x8 ;  /* 0x000000580c0c7211 */ /* 0x080fe400078a40ff */
[-C--:B------:R-:W-:Y:S02]  /*33f0*/  LEA R78, P0, R7, R88.reuse, 0x8 ;  /* 0x00000058074e7211 */ /* 0x080fe400078040ff */
[----:B------:R-:W-:Y:S02]  /*3400*/  LEA R80, P2, R0, R88, 0x8 ;  /* 0x0000005800507211 */ /* 0x000fe400078440ff */
[----:B------:R-:W-:-:S02]  /*3410*/  LEA.HI.X R71, R115, R89, RZ, 0x2, P1 ;  /* 0x0000005973477211 */ /* 0x000fc400008f14ff */
[-C--:B------:R-:W-:Y:S02]  /*3420*/  LEA.HI.X R77, R117, R89.reuse, RZ, 0x2, P3 ;  /* 0x00000059754d7211 */ /* 0x080fe400018f14ff */
[-C--:B------:R-:W-:Y:S02]  /*3430*/  LEA R10, P1, R10, R88.reuse, 0x8 ;  /* 0x000000580a0a7211 */ /* 0x080fe400078240ff */
[-C--:B------:R-:W-:Y:S02]  /*3440*/  LEA R14, P3, R3, R88.reuse, 0x8 ;  /* 0x00000058030e7211 */ /* 0x080fe400078640ff */
[-C--:B------:R-:W-:Y:S02]  /*3450*/  LEA.HI.X R9, R120, R89.reuse, RZ, 0x2, P6 ;  /* 0x0000005978097211 */ /* 0x080fe400030f14ff */
[----:B------:R-:W-:Y:S02]  /*3460*/  LEA.HI.X R13, R119, R89, RZ, 0x2, P5 ;  /* 0x00000059770d7211 */ /* 0x000fe400028f14ff */
[----:B------:R-:W-:-:S02]  /*3470*/  LEA R86, P6, R22, R88, 0x8 ;  /* 0x0000005816567211 */ /* 0x000fc400078c40ff */
[-C--:B------:R-:W-:Y:S02]  /*3480*/  LEA.HI.X R79, R121, R89.reuse, RZ, 0x2, P0 ;  /* 0x00000059794f7211 */ /* 0x080fe400000f14ff */
[-C--:B------:R-:W-:Y:S02]  /*3490*/  LEA.HI.X R81, R123, R89.reuse, RZ, 0x2, P2 ;  /* 0x000000597b517211 */ /* 0x080fe400010f14ff */
[----:B------:R-:W-:Y:S02]  /*34a0*/  LEA.HI.X R67, R110, R89, RZ, 0x2, P4 ;  /* 0x000000596e437211 */ /* 0x000fe400020f14ff */
[-C--:B------:R-:W-:Y:S01]  /*34b0*/  LEA R84, P5, R11, R88.reuse, 0x8 ;  /* 0x000000580b547211 */ /* 0x080fe200078a40ff */
[----:B------:R-:W-:Y:S01]  /*34c0*/  LDS.128 R108, [R139+0x500] ;  /* 0x000500008b6c7984 */ /* 0x000fe20000000c00 */
[-C--:B------:R-:W-:Y:S02]  /*34d0*/  LEA R90, P0, R5, R88.reuse, 0x8 ;  /* 0x00000058055a7211 */ /* 0x080fe400078040ff */
[----:B------:R-:W-:-:S02]  /*34e0*/  LEA R22, P2, R15, R88, 0x8 ;  /* 0x000000580f167211 */ /* 0x000fc400078440ff */
[-C--:B------:R-:W-:Y:S02]  /*34f0*/  LEA R16, P4, R16, R88.reuse, 0x8 ;  /* 0x0000005810107211 */ /* 0x080fe400078840ff */
[-C--:B------:R-:W-:Y:S02]  /*3500*/  LEA.HI.X R11, R122, R89.reuse, RZ, 0x2, P1 ;  /* 0x000000597a0b7211 */ /* 0x080fe400008f14ff */
[----:B------:R-:W-:Y:S02]  /*3510*/  LEA.HI.X R15, R124, R89, RZ, 0x2, P3 ;  /* 0x000000597c0f7211 */ /* 0x000fe400018f14ff */
[-C--:B------:R-:W-:Y:S02]  /*3520*/  LEA R20, P1, R20, R88.reuse, 0x8 ;  /* 0x0000005814147211 */ /* 0x080fe400078240ff */
[----:B------:R-:W-:Y:S02]  /*3530*/  LEA R92, P3, R21, R88, 0x8 ;  /* 0x00000058155c7211 */ /* 0x000fe400078640ff */
[----:B------:R-:W-:-:S02]  /*3540*/  LOP3.LUT R73, R73, 0x1c, RZ, 0xfc, !PT ;  /* 0x0000001c49497812 */ /* 0x000fc400078efcff */
[-C--:B------:R-:W-:Y:S02]  /*3550*/  LEA.HI.X R91, R128, R89.reuse, RZ, 0x2, P0 ;  /* 0x00000059805b7211 */ /* 0x080fe400000f14ff */
[-C--:B------:R-:W-:Y:S02]  /*3560*/  LEA.HI.X R17, R118, R89.reuse, RZ, 0x2, P4 ;  /* 0x0000005976117211 */ /* 0x080fe400020f14ff */
[-C--:B------:R-:W-:Y:S01]  /*3570*/  LEA R94, P0, R23, R88.reuse, 0x8 ;  /* 0x00000058175e7211 */ /* 0x080fe200078040ff */
[----:B------:R-:W-:Y:S01]  /*3580*/  LDS.128 R116, [R139+0x700] ;  /* 0x000700008b747984 */ /* 0x000fe20000000c00 */
[----:B------:R-:W-:Y:S02]  /*3590*/  LEA R82, P4, R19, R88, 0x8 ;  /* 0x0000005813527211 */ /* 0x000fe400078840ff */
[-C--:B------:R-:W-:Y:S02]  /*35a0*/  LEA.HI.X R21, R129, R89.reuse, RZ, 0x2, P1 ;  /* 0x0000005981157211 */ /* 0x080fe400008f14ff */
[----:B------:R-:W-:-:S02]  /*35b0*/  LEA.HI.X R23, R130, R89, RZ, 0x2, P2 ;  /* 0x0000005982177211 */ /* 0x000fc400010f14ff */
[-C--:B------:R-:W-:Y:S02]  /*35c0*/  LEA.HI.X R93, R131, R89.reuse, RZ, 0x2, P3 ;  /* 0x00000059835d7211 */ /* 0x080fe400018f14ff */
[-C--:B------:R-:W-:Y:S02]  /*35d0*/  LEA R104, P1, R104, R88.reuse, 0x8 ;  /* 0x0000005868687211 */ /* 0x080fe400078240ff */
[-C--:B------:R-:W-:Y:S02]  /*35e0*/  LEA R96, P2, R105, R88.reuse, 0x8 ;  /* 0x0000005869607211 */ /* 0x080fe400078440ff */
[----:B------:R-:W-:Y:S02]  /*35f0*/  LEA R98, P3, R73, R88, 0x8 ;  /* 0x0000005849627211 */ /* 0x000fe400078640ff */
[-C--:B------:R-:W-:Y:S02]  /*3600*/  LEA.HI.X R83, R125, R89.reuse, RZ, 0x2, P4 ;  /* 0x000000597d537211 */ /* 0x080fe400020f14ff */
[----:B------:R-:W-:-:S02]  /*3610*/  LEA.HI.X R87, R127, R89, RZ, 0x2, P6 ;  /* 0x000000597f577211 */ /* 0x000fc400030f14ff */
[-C--:B------:R-:W-:Y:S02]  /*3620*/  LEA R6, P4, R6, R88.reuse, 0x8 ;  /* 0x0000005806067211 */ /* 0x080fe400078840ff */
[-C--:B------:R-:W-:Y:S02]  /*3630*/  LEA.HI.X R85, R126, R89.reuse, RZ, 0x2, P5 ;  /* 0x000000597e557211 */ /* 0x080fe400028f14ff */
[----:B------:R-:W-:Y:S02]  /*3640*/  LEA R4, P6, R4, R88, 0x8 ;  /* 0x0000005804047211 */ /* 0x000fe400078c40ff */
[-C--:B------:R-:W-:Y:S02]  /*3650*/  LEA.HI.X R95, R135, R89.reuse, RZ, 0x2, P0 ;  /* 0x00000059875f7211 */ /* 0x080fe400000f14ff */
[-C--:B------:R-:W-:Y:S02]  /*3660*/  LEA.HI.X R105, R136, R89.reuse, RZ, 0x2, P1 ;  /* 0x0000005988697211 */ /* 0x080fe400008f14ff */
[----:B------:R-:W-:-:S02]  /*3670*/  LEA.HI.X R97, R138, R89, RZ, 0x2, P2 ;  /* 0x000000598a617211 */ /* 0x000fc400010f14ff */
[-C--:B------:R-:W-:Y:S01]  /*3680*/  LEA.HI.X R99, R114, R89.reuse, RZ, 0x2, P3 ;  /* 0x0000005972637211 */ /* 0x080fe200018f14ff */
[----:B------:R-:W-:Y:S01]  /*3690*/  IMAD.WIDE.U32 R120, R18, 0x4, R84 ;  /* 0x0000000412787825 */ /* 0x000fe200078e0054 */
[-C--:B------:R-:W-:Y:S01]  /*36a0*/  LEA R2, P5, R2, R88.reuse, 0x8 ;  /* 0x0000005802027211 */ /* 0x080fe200078a40ff */
[----:B------:R-:W-:Y:S01]  /*36b0*/  LDS.128 R112, [R139+0x600] ;  /* 0x000600008b707984 */ /* 0x000fe20000000c00 */
[-C--:B------:R-:W-:Y:S01]  /*36c0*/  LEA.HI.X R7, R132, R89.reuse, RZ, 0x2, P4 ;  /* 0x0000005984077211 */ /* 0x080fe200020f14ff */
[----:B------:R-:W-:Y:S01]  /*36d0*/  IMAD.WIDE.U32 R122, R18, 0x4, R86 ;  /* 0x00000004127a7825 */ /* 0x000fe200078e0056 */
[----:B------:R-:W-:Y:S01]  /*36e0*/  LEA.HI.X R5, R134, R89, RZ, 0x2, P6 ;  /* 0x0000005986057211 */ /* 0x000fe200030f14ff */
[----:B------:R-:W0:Y:S01]  /*36f0*/  LDS.128 R84, [R139] ;  /* 0x000000008b547984 */ /* 0x000e220000000c00 */
[----:B------:R-:W-:Y:S01]  /*3700*/  LEA R88, P4, R106, R88, 0x8 ;  /* 0x000000586a587211 */ /* 0x000fe200078840ff */
[----:B------:R-:W-:-:S04]  /*3710*/  IMAD.WIDE.U32 R134, R18, 0x4, R92 ;  /* 0x0000000412867825 */ /* 0x000fc800078e005c */
[C---:B------:R-:W-:Y:S02]  /*3720*/  IMAD.WIDE.U32 R144, R18.reuse, 0x4, R94 ;  /* 0x0000000412907825 */ /* 0x040fe400078e005e */
[----:B------:R-:W1:Y:S02]  /*3730*/  LDS.128 R92, [R139+0x100] ;  /* 0x000100008b5c7984 */ /* 0x000e640000000c00 */
[C---:B------:R-:W-:Y:S02]  /*3740*/  IMAD.WIDE.U32 R146, R18.reuse, 0x4, R104 ;  /* 0x0000000412927825 */ /* 0x040fe400078e0068 */
[----:B------:R-:W-:Y:S02]  /*3750*/  LDS.128 R104, [R139+0x400] ;  /* 0x000400008b687984 */ /* 0x000fe40000000c00 */
[----:B------:R-:W-:-:S04]  /*3760*/  IMAD.WIDE.U32 R148, R18, 0x4, R96 ;  /* 0x0000000412947825 */ /* 0x000fc800078e0060 */
[C---:B------:R-:W-:Y:S02]  /*3770*/  IMAD.WIDE.U32 R150, R18.reuse, 0x4, R98 ;  /* 0x0000000412967825 */ /* 0x040fe400078e0062 */
[----:B------:R-:W2:Y:S01]  /*3780*/  LDS.128 R96, [R139+0x200] ;  /* 0x000200008b607984 */ /* 0x000ea20000000c00 */
[-C--:B------:R-:W-:Y:S01]  /*3790*/  LEA.HI.X R3, R133, R89.reuse, RZ, 0x2, P5 ;  /* 0x0000005985037211 */ /* 0x080fe200028f14ff */
[----:B------:R-:W-:Y:S01]  /*37a0*/  IMAD.WIDE.U32 R142, R18, 0x4, R4 ;  /* 0x00000004128e7825 */ /* 0x000fe200078e0004 */
[----:B------:R-:W-:-:S03]  /*37b0*/  LEA.HI.X R89, R137, R89, RZ, 0x2, P4 ;  /* 0x0000005989597211 */ /* 0x000fc600020f14ff */
[----:B------:R-:W-:-:S04]  /*37c0*/  IMAD.WIDE.U32 R136, R18, 0x4, R6 ;  /* 0x0000000412887825 */ /* 0x000fc800078e0006 */
[----:B------:R-:W-:-:S04]  /*37d0*/  IMAD.WIDE.U32 R130, R18, 0x4, R20 ;  /* 0x0000000412827825 */ /* 0x000fc800078e0014 */
[----:B------:R-:W-:-:S04]  /*37e0*/  IMAD.WIDE.U32 R132, R18, 0x4, R22 ;  /* 0x0000000412847825 */ /* 0x000fc800078e0016 */
[----:B------:R-:W-:Y:S02]  /*37f0*/  IMAD.MOV.U32 R4, RZ, RZ, R24 ;  /* 0x000000ffff047224 */ /* 0x000fe400078e0018 */
[----:B------:R-:W-:Y:S02]  /*3800*/  IMAD.MOV.U32 R5, RZ, RZ, R26 ;  /* 0x000000ffff057224 */ /* 0x000fe400078e001a */
[----:B------:R-:W-:Y:S02]  /*3810*/  IMAD.MOV.U32 R6, RZ, RZ, R40 ;  /* 0x000000ffff067224 */ /* 0x000fe400078e0028 */
[----:B------:R-:W-:Y:S01]  /*3820*/  IMAD.MOV.U32 R7, RZ, RZ, R42 ;  /* 0x000000ffff077224 */ /* 0x000fe200078e002a */
[----:B------:R-:W-:Y:S01]  /*3830*/  BAR.SYNC.DEFER_BLOCKING 0x0 ;  /* 0x0000000000007b1d */ /* 0x000fe20000010000 */
[----:B------:R-:W-:Y:S02]  /*3840*/  IMAD.MOV.U32 R20, RZ, RZ, R28 ;  /* 0x000000ffff147224 */ /* 0x000fe400078e001c */
[----:B------:R-:W-:-:S02]  /*3850*/  IMAD.MOV.U32 R21, RZ, RZ, R30 ;  /* 0x000000ffff157224 */ /* 0x000fc400078e001e */
[----:B------:R-:W-:Y:S02]  /*3860*/  IMAD.MOV.U32 R22, RZ, RZ, R44 ;  /* 0x000000ffff167224 */ /* 0x000fe400078e002c */
[----:B------:R-:W-:Y:S02]  /*3870*/  IMAD.MOV.U32 R23, RZ, RZ, R46 ;  /* 0x000000ffff177224 */ /* 0x000fe400078e002e */
[----:B------:R-:W-:-:S04]  /*3880*/  IMAD.WIDE.U32 R56, R18, 0x4, R56 ;  /* 0x0000000412387825 */ /* 0x000fc800078e0038 */
[----:B------:R-:W-:-:S04]  /*3890*/  IMAD.WIDE.U32 R68, R18, 0x4, R68 ;  /* 0x0000000412447825 */ /* 0x000fc800078e0044 */
[----:B------:R-:W-:-:S04]  /*38a0*/  IMAD.WIDE.U32 R64, R18, 0x4, R64 ;  /* 0x0000000412407825 */ /* 0x000fc800078e0040 */
[C---:B------:R-:W-:Y:S01]  /*38b0*/  IMAD.WIDE.U32 R66, R18.reuse, 0x4, R66 ;  /* 0x0000000412427825 */ /* 0x040fe200078e0042 */
[----:B------:R3:W-:Y:S03]  /*38c0*/  STS.128 [R140+UR8], R4 ;  /* 0x000000048c007988 */ /* 0x0007e60008000c08 */
[----:B------:R-:W-:-:S04]  /*38d0*/  IMAD.WIDE.U32 R62, R18, 0x4, R62 ;  /* 0x00000004123e7825 */ /* 0x000fc800078e003e */
[C---:B------:R-:W-:Y:S01]  /*38e0*/  IMAD.WIDE.U32 R58, R18.reuse, 0x4, R58 ;  /* 0x00000004123a7825 */ /* 0x040fe200078e003a */
[----:B------:R4:W-:Y:S03]  /*38f0*/  STS.128 [R140+UR8+0x800], R20 ;  /* 0x000800148c007988 */ /* 0x0009e60008000c08 */
[----:B------:R-:W-:-:S04]  /*3900*/  IMAD.WIDE.U32 R60, R18, 0x4, R60 ;  /* 0x00000004123c7825 */ /* 0x000fc800078e003c */
        /* <DEDUP_REMOVED lines=24> */
[----:B---3--:R-:W-:Y:S02]  /*3a90*/  IMAD.MOV.U32 R4, RZ, RZ, R29 ;  /* 0x000000ffff047224 */ /* 0x008fe400078e001d */
[----:B------:R-:W-:-:S02]  /*3aa0*/  IMAD.MOV.U32 R5, RZ, RZ, R31 ;  /* 0x000000ffff057224 */ /* 0x000fc400078e001f */
[----:B------:R-:W-:Y:S02]  /*3ab0*/  IMAD.MOV.U32 R26, RZ, RZ, R41 ;  /* 0x000000ffff1a7224 */ /* 0x000fe400078e0029 */
[----:B------:R-:W-:Y:S02]  /*3ac0*/  IMAD.MOV.U32 R27, RZ, RZ, R43 ;  /* 0x000000ffff1b7224 */ /* 0x000fe400078e002b */
[----:B------:R-:W-:Y:S02]  /*3ad0*/  IMAD.MOV.U32 R6, RZ, RZ, R45 ;  /* 0x000000ffff067224 */ /* 0x000fe400078e002d */
[----:B------:R-:W-:Y:S02]  /*3ae0*/  IMAD.MOV.U32 R7, RZ, RZ, R47 ;  /* 0x000000ffff077224 */ /* 0x000fe400078e002f */
[----:B----4-:R-:W-:Y:S02]  /*3af0*/  IMAD.MOV.U32 R20, RZ, RZ, R33 ;  /* 0x000000ffff147224 */ /* 0x010fe400078e0021 */
[----:B------:R-:W-:-:S02]  /*3b00*/  IMAD.MOV.U32 R21, RZ, RZ, R35 ;  /* 0x000000ffff157224 */ /* 0x000fc400078e0023 */
[----:B------:R-:W-:Y:S02]  /*3b10*/  IMAD.MOV.U32 R22, RZ, RZ, R49 ;  /* 0x000000ffff167224 */ /* 0x000fe400078e0031 */
[----:B------:R-:W-:Y:S02]  /*3b20*/  IMAD.MOV.U32 R23, RZ, RZ, R51 ;  /* 0x000000ffff177224 */ /* 0x000fe400078e0033 */
[----:B------:R-:W-:Y:S02]  /*3b30*/  IMAD.MOV.U32 R28, RZ, RZ, R37 ;  /* 0x000000ffff1c7224 */ /* 0x000fe400078e0025 */
[----:B------:R-:W-:Y:S02]  /*3b40*/  IMAD.MOV.U32 R29, RZ, RZ, R39 ;  /* 0x000000ffff1d7224 */ /* 0x000fe400078e0027 */
[----:B------:R-:W-:Y:S02]  /*3b50*/  IMAD.MOV.U32 R30, RZ, RZ, R53 ;  /* 0x000000ffff1e7224 */ /* 0x000fe400078e0035 */
[----:B------:R-:W-:Y:S01]  /*3b60*/  IMAD.MOV.U32 R31, RZ, RZ, R55 ;  /* 0x000000ffff1f7224 */ /* 0x000fe200078e0037 */
[----:B------:R-:W-:Y:S04]  /*3b70*/  STS.128 [R140+UR8+0x1000], R88 ;  /* 0x001000588c007988 */ /* 0x000fe80008000c08 */
[----:B------:R-:W-:Y:S04]  /*3b80*/  STS.128 [R140+UR8+0x1800], R124 ;  /* 0x0018007c8c007988 */ /* 0x000fe80008000c08 */
[----:B------:R-:W-:Y:S04]  /*3b90*/  STS.128 [R72+UR8], R24 ;  /* 0x0000001848007988 */ /* 0x000fe80008000c08 */
[----:B------:R-:W-:Y:S04]  /*3ba0*/  STS.128 [R72+UR8+0x800], R4 ;  /* 0x0008000448007988 */ /* 0x000fe80008000c08 */
[----:B------:R-:W-:Y:S04]  /*3bb0*/  STS.128 [R72+UR8+0x1000], R20 ;  /* 0x0010001448007988 */ /* 0x000fe80008000c08 */
[----:B------:R-:W-:Y:S01]  /*3bc0*/  STS.128 [R72+UR8+0x1800], R28 ;  /* 0x0018001c48007988 */ /* 0x000fe20008000c08 */
[----:B------:R-:W-:Y:S06]  /*3bd0*/  BAR.SYNC.DEFER_BLOCKING 0x0 ;  /* 0x0000000000007b1d */ /* 0x000fec0000010000 */
[----:B------:R-:W3:Y:S04]  /*3be0*/  LDS.128 R4, [R139] ;  /* 0x000000008b047984 */ /* 0x000ee80000000c00 */
[----:B------:R-:W4:Y:S04]  /*3bf0*/  LDS.128 R20, [R139+0x100] ;  /* 0x000100008b147984 */ /* 0x000f280000000c00 */
[----:B------:R-:W5:Y:S04]  /*3c00*/  LDS.128 R24, [R139+0x200] ;  /* 0x000200008b187984 */ /* 0x000f680000000c00 */
[----:B------:R-:W5:Y:S04]  /*3c10*/  LDS.128 R28, [R139+0x300] ;  /* 0x000300008b1c7984 */ /* 0x000f680000000c00 */
[----:B------:R-:W5:Y:S04]  /*3c20*/  LDS.128 R36, [R139+0x400] ;  /* 0x000400008b247984 */ /* 0x000f680000000c00 */
[----:B------:R-:W5:Y:S04]  /*3c30*/  LDS.128 R32, [R139+0x500] ;  /* 0x000500008b207984 */ /* 0x000f680000000c00 */
[----:B------:R-:W5:Y:S04]  /*3c40*/  LDS.128 R40, [R139+0x600] ;  /* 0x000600008b287984 */ /* 0x000f680000000c00 */
[----:B------:R-:W5:Y:S04]  /*3c50*/  LDS.128 R44, [R139+0x700] ;  /* 0x000700008b2c7984 */ /* 0x000f680000000c00 */
[----:B0-----:R-:W-:Y:S04]  /*3c60*/  STG.E desc[UR10][R56.64], R84 ;  /* 0x0000005438007986 */ /* 0x001fe8000c10190a */
[----:B------:R-:W-:Y:S04]  /*3c70*/  STG.E desc[UR10][R56.64+0x80], R86 ;  /* 0x0000805638007986 */ /* 0x000fe8000c10190a */
[----:B-1----:R-:W-:Y:S04]  /*3c80*/  STG.E desc[UR10][R68.64], R92 ;  /* 0x0000005c44007986 */ /* 0x002fe8000c10190a */
[----:B------:R-:W-:Y:S04]  /*3c90*/  STG.E desc[UR10][R68.64+0x80], R94 ;  /* 0x0000805e44007986 */ /* 0x000fe8000c10190a */
[----:B------:R-:W-:Y:S04]  /*3ca0*/  STG.E desc[UR10][R64.64], R85 ;  /* 0x0000005540007986 */ /* 0x000fe8000c10190a */
[----:B------:R-:W-:Y:S04]  /*3cb0*/  STG.E desc[UR10][R64.64+0x80], R87 ;  /* 0x0000805740007986 */ /* 0x000fe8000c10190a */
[----:B------:R-:W-:Y:S04]  /*3cc0*/  STG.E desc[UR10][R66.64], R93 ;  /* 0x0000005d42007986 */ /* 0x000fe8000c10190a */
[----:B------:R-:W-:Y:S04]  /*3cd0*/  STG.E desc[UR10][R66.64+0x80], R95 ;  /* 0x0000805f42007986 */ /* 0x000fe8000c10190a */
[----:B--2---:R-:W-:Y:S04]  /*3ce0*/  STG.E desc[UR10][R62.64], R96 ;  /* 0x000000603e007986 */ /* 0x004fe8000c10190a */
[----:B------:R-:W-:Y:S04]  /*3cf0*/  STG.E desc[UR10][R62.64+0x80], R98 ;  /* 0x000080623e007986 */ /* 0x000fe8000c10190a */
        /* <DEDUP_REMOVED lines=22> */
[----:B---3--:R-:W-:Y:S04]  /*3e60*/  STG.E desc[UR10][R80.64], R4 ;  /* 0x0000000450007986 */ /* 0x008fe8000c10190a */
[----:B------:R-:W-:Y:S04]  /*3e70*/  STG.E desc[UR10][R80.64+0x80], R6 ;  /* 0x0000800650007986 */ /* 0x000fe8000c10190a */
[----:B----4-:R-:W-:Y:S04]  /*3e80*/  STG.E desc[UR10][R14.64], R20 ;  /* 0x000000140e007986 */ /* 0x010fe8000c10190a */
[----:B------:R-:W-:Y:S04]  /*3e90*/  STG.E desc[UR10][R14.64+0x80], R22 ;  /* 0x000080160e007986 */ /* 0x000fe8000c10190a */
[----:B------:R-:W-:Y:S04]  /*3ea0*/  STG.E desc[UR10][R82.64], R5 ;  /* 0x0000000552007986 */ /* 0x000fe8000c10190a */
[----:B------:R-:W-:Y:S04]  /*3eb0*/  STG.E desc[UR10][R82.64+0x80], R7 ;  /* 0x0000800752007986 */ /* 0x000fe8000c10190a */
[----:B------:R-:W-:Y:S04]  /*3ec0*/  STG.E desc[UR10][R120.64], R21 ;  /* 0x0000001578007986 */ /* 0x000fe8000c10190a */
[----:B------:R-:W-:Y:S04]  /*3ed0*/  STG.E desc[UR10][R120.64+0x80], R23 ;  /* 0x0000801778007986 */ /* 0x000fe8000c10190a */
[----:B-----5:R-:W-:Y:S04]  /*3ee0*/  STG.E desc[UR10][R122.64], R24 ;  /* 0x000000187a007986 */ /* 0x020fe8000c10190a */
        /* <DEDUP_REMOVED lines=22> */
[----:B------:R-:W-:Y:S01]  /*4050*/  STG.E desc[UR10][R18.64+0x80], R47 ;  /* 0x0000802f12007986 */ /* 0x000fe2000c10190a */
[----:B------:R-:W-:Y:S05]  /*4060*/  EXIT ;  /* 0x000000000000794d */ /* 0x000fea0003800000 */
.L_x_0:
[----:B------:R-:W-:-:S00]  /*4070*/  BRA `(.L_x_0) ;  /* 0xfffffffc00fc7947 */ /* 0x000fc0000383ffff */
[----:B------:R-:W-:-:S00]  /*4080*/  NOP ;  /* 0x0000000000007918 */ /* 0x000fc00000000000 */
[----:B------:R-:W-:-:S00]  /*4090*/  NOP ;  /* 0x0000000000007918 */ /* 0x000fc00000000000 */
[----:B------:R-:W-:-:S00]  /*40a0*/  NOP ;  /* 0x0000000000007918 */ /* 0x000fc00000000000 */
[----:B------:R-:W-:-:S00]  /*40b0*/  NOP ;  /* 0x0000000000007918 */ /* 0x000fc00000000000 */
[----:B------:R-:W-:-:S00]  /*40c0*/  NOP ;  /* 0x0000000000007918 */ /* 0x000fc00000000000 */
[----:B------:R-:W-:-:S00]  /*40d0*/  NOP ;  /* 0x0000000000007918 */ /* 0x000fc00000000000 */
[----:B------:R-:W-:-:S00]  /*40e0*/  NOP ;  /* 0x0000000000007918 */ /* 0x000fc00000000000 */
[----:B------:R-:W-:-:S00]  /*40f0*/  NOP ;  /* 0x0000000000007918 */ /* 0x000fc00000000000 */
.L_x_1:


//--------------------- .nv.shared.gluon_mma      --------------------------
	.section	.nv.shared.gluon_mma,"aw",@nobits
	.sectionflags	@""
	.align	16
	.zero		1024


//--------------------- .nv.shared.reserved.0     --------------------------
	.section	.nv.shared.reserved.0,"aw",@nobits
	.weak		__nv_reservedSMEM_offset_0_alias
	.size		__nv_reservedSMEM_offset_0_alias, 0, 0
	.other		__nv_reservedSMEM_offset_0_alias,@"STO_CUDA_RESERVED_SHARED STV_DEFAULT"
__nv_reservedSMEM_offset_0_alias:
	.zero		0


//--------------------- .nv.constant0.gluon_mma   --------------------------
	.section	.nv.constant0.gluon_mma,"a",@progbits
	.sectionflags	@""
	.align	4
.nv.constant0.gluon_mma:
	.zero		568


//--------------------- SYMBOLS --------------------------

	.type		.nv.reservedSmem.offset0,@object
	.size		.nv.reservedSmem.offset0,0x4
